	.target	sm_90a

	.elftype	@"ET_EXEC"


//--------------------- .note.nv.tkinfo           --------------------------
	.section	.note.nv.tkinfo,"",@"SHT_NOTE"
	.sectionflags	@"SHF_NOTE_NV_TKINFO"
	.tkinfo
        /*0018*/ 	.word	0x00000002
        /*0030*/ 	.string	""
        /*0030*/ 	.string	"ptxas"
        /*0030*/ 	.string	"Cuda compilation tools, release 13.0, V13.0.88"
        /*0030*/ 	.string	"Build cuda_13.0.r13.0/compiler.36424714_0"
        /*0030*/ 	.string	"-arch sm_90a -m 64 "



//--------------------- .note.nv.cuinfo           --------------------------
	.section	.note.nv.cuinfo,"",@"SHT_NOTE"
	.sectionflags	@"SHF_NOTE_NV_CUINFO"
        /*0018*/ 	.short	0x0002
        /*001a*/ 	.short	0x005a
        /*001c*/ 	.short	0x0082
	.zero		2


//--------------------- .nv.info                  --------------------------
	.section	.nv.info,"",@"SHT_CUDA_INFO"
	.align	4


	//----- nvinfo : EIATTR_REGCOUNT
	.align		4
        /*0000*/ 	.byte	0x04, 0x2f
        /*0002*/ 	.short	(.L_15 - .L_14)
	.align		4
.L_14:
        /*0004*/ 	.word	index@(_ZN7cutlass13device_kernelINS_4gemm6kernel13GemmUniversalIN4cute5tupleIJiiiiEEENS1_10collective13CollectiveMmaINS1_34MainloopSm90TmaGmmaWarpSpecializedILi16ENS5_IJNS4_1CILi1EEESB_SB_EEENS1_35KernelTmaWarpSpecializedCooperativeEEENS5_IJNSA_ILi256EEENSA_ILi192EEENSA_ILi16EEEEEENS_6half_tENS5_IJlSB_lEEESJ_SK_NS4_8TiledMMAINS4_8MMA_AtomIJNS4_4SM904GMMA26MMA_64x192x16_F32F16F16_SSILNSO_5MajorE0ELSQ_0ELNSO_7ScaleInE1ELSR_1EEEEEENS4_6LayoutINS5_IJNSA_ILi2EEESB_SB_EEENS5_IJSB_NSA_ILi0EEESX_EEEEENS5_IJNS4_10UnderscoreES10_S10_EEEEENS4_13SM90_TMA_LOADENS4_14ComposedLayoutINS4_7SwizzleILi1ELi4ELi3EEENS4_18smem_ptr_flag_bitsILi16EEENSU_INS5_IJNSA_ILi8EEESH_EEENS5_IJSH_SB_EEEEEEEvNS4_8identityES13_S1D_vS1E_EENS_8epilogue10collective6detail29Sm90TmaWarpSpecializedAdapterINS1H_15DefaultEpilogueISJ_SK_SK_NS1G_6thread17LinearCombinationISJ_Li1EffLNS1L_9ScaleType4KindE0ELNS_15FloatRoundStyleE2ESJ_EENS1_15EpilogueDefaultEEEEEvvEEEEvNT_6ParamsE)
        /*0008*/ 	.word	0x000000a8


	//----- nvinfo : EIATTR_FRAME_SIZE
	.align		4
.L_15:
        /*000c*/ 	.byte	0x04, 0x11
        /*000e*/ 	.short	(.L_17 - .L_16)
	.align		4
.L_16:
        /*0010*/ 	.word	index@(_ZN7cutlass13device_kernelINS_4gemm6kernel13GemmUniversalIN4cute5tupleIJiiiiEEENS1_10collective13CollectiveMmaINS1_34MainloopSm90TmaGmmaWarpSpecializedILi16ENS5_IJNS4_1CILi1EEESB_SB_EEENS1_35KernelTmaWarpSpecializedCooperativeEEENS5_IJNSA_ILi256EEENSA_ILi192EEENSA_ILi16EEEEEENS_6half_tENS5_IJlSB_lEEESJ_SK_NS4_8TiledMMAINS4_8MMA_AtomIJNS4_4SM904GMMA26MMA_64x192x16_F32F16F16_SSILNSO_5MajorE0ELSQ_0ELNSO_7ScaleInE1ELSR_1EEEEEENS4_6LayoutINS5_IJNSA_ILi2EEESB_SB_EEENS5_IJSB_NSA_ILi0EEESX_EEEEENS5_IJNS4_10UnderscoreES10_S10_EEEEENS4_13SM90_TMA_LOADENS4_14ComposedLayoutINS4_7SwizzleILi1ELi4ELi3EEENS4_18smem_ptr_flag_bitsILi16EEENSU_INS5_IJNSA_ILi8EEESH_EEENS5_IJSH_SB_EEEEEEEvNS4_8identityES13_S1D_vS1E_EENS_8epilogue10collective6detail29Sm90TmaWarpSpecializedAdapterINS1H_15DefaultEpilogueISJ_SK_SK_NS1G_6thread17LinearCombinationISJ_Li1EffLNS1L_9ScaleType4KindE0ELNS_15FloatRoundStyleE2ESJ_EENS1_15EpilogueDefaultEEEEEvvEEEEvNT_6ParamsE)
        /*0014*/ 	.word	0x00000000


	//----- nvinfo : EIATTR_MIN_STACK_SIZE
	.align		4
.L_17:
        /*0018*/ 	.byte	0x04, 0x12
        /*001a*/ 	.short	(.L_19 - .L_18)
	.align		4
.L_18:
        /*001c*/ 	.word	index@(_ZN7cutlass13device_kernelINS_4gemm6kernel13GemmUniversalIN4cute5tupleIJiiiiEEENS1_10collective13CollectiveMmaINS1_34MainloopSm90TmaGmmaWarpSpecializedILi16ENS5_IJNS4_1CILi1EEESB_SB_EEENS1_35KernelTmaWarpSpecializedCooperativeEEENS5_IJNSA_ILi256EEENSA_ILi192EEENSA_ILi16EEEEEENS_6half_tENS5_IJlSB_lEEESJ_SK_NS4_8TiledMMAINS4_8MMA_AtomIJNS4_4SM904GMMA26MMA_64x192x16_F32F16F16_SSILNSO_5MajorE0ELSQ_0ELNSO_7ScaleInE1ELSR_1EEEEEENS4_6LayoutINS5_IJNSA_ILi2EEESB_SB_EEENS5_IJSB_NSA_ILi0EEESX_EEEEENS5_IJNS4_10UnderscoreES10_S10_EEEEENS4_13SM90_TMA_LOADENS4_14ComposedLayoutINS4_7SwizzleILi1ELi4ELi3EEENS4_18smem_ptr_flag_bitsILi16EEENSU_INS5_IJNSA_ILi8EEESH_EEENS5_IJSH_SB_EEEEEEEvNS4_8identityES13_S1D_vS1E_EENS_8epilogue10collective6detail29Sm90TmaWarpSpecializedAdapterINS1H_15DefaultEpilogueISJ_SK_SK_NS1G_6thread17LinearCombinationISJ_Li1EffLNS1L_9ScaleType4KindE0ELNS_15FloatRoundStyleE2ESJ_EENS1_15EpilogueDefaultEEEEEvvEEEEvNT_6ParamsE)
        /*0020*/ 	.word	0x00000000
.L_19:


//--------------------- .nv.compat                --------------------------
	.section	.nv.compat,"",@"SHT_CUDA_COMPAT_INFO"
	.align	4
        /*0000*/ 	.byte	0x02, 0x09, 0x01, 0x00, 0x02, 0x02, 0x04, 0x00, 0x02, 0x05, 0x05, 0x00, 0x03, 0x07, 0x01, 0x01
        /*0010*/ 	.byte	0x02, 0x03, 0x01, 0x00, 0x02, 0x06, 0x01, 0x00, 0x04, 0x0b, 0x08, 0x00, 0x00, 0x00, 0x00, 0x00
        /*0020*/ 	.byte	0x00, 0x00, 0x00, 0x00


//--------------------- .nv.info._ZN7cutlass13device_kernelINS_4gemm6kernel13GemmUniversalIN4cute5tupleIJiiiiEEENS1_10collective13CollectiveMmaINS1_34MainloopSm90TmaGmmaWarpSpecializedILi16ENS5_IJNS4_1CILi1EEESB_SB_EEENS1_35KernelTmaWarpSpecializedCooperativeEEENS5_IJNSA_ILi256EEENSA_ILi192EEENSA_ILi16EEEEEENS_6half_tENS5_IJlSB_lEEESJ_SK_NS4_8TiledMMAINS4_8MMA_AtomIJNS4_4SM904GMMA26MMA_64x192x16_F32F16F16_SSILNSO_5MajorE0ELSQ_0ELNSO_7ScaleInE1ELSR_1EEEEEENS4_6LayoutINS5_IJNSA_ILi2EEESB_SB_EEENS5_IJSB_NSA_ILi0EEESX_EEEEENS5_IJNS4_10UnderscoreES10_S10_EEEEENS4_13SM90_TMA_LOADENS4_14ComposedLayoutINS4_7SwizzleILi1ELi4ELi3EEENS4_18smem_ptr_flag_bitsILi16EEENSU_INS5_IJNSA_ILi8EEESH_EEENS5_IJSH_SB_EEEEEEEvNS4_8identityES13_S1D_vS1E_EENS_8epilogue10collective6detail29Sm90TmaWarpSpecializedAdapterINS1H_15DefaultEpilogueISJ_SK_SK_NS1G_6thread17LinearCombinationISJ_Li1EffLNS1L_9ScaleType4KindE0ELNS_15FloatRoundStyleE2ESJ_EENS1_15EpilogueDefaultEEEEEvvEEEEvNT_6ParamsE --------------------------
	.section	.nv.info._ZN7cutlass13device_kernelINS_4gemm6kernel13GemmUniversalIN4cute5tupleIJiiiiEEENS1_10collective13CollectiveMmaINS1_34MainloopSm90TmaGmmaWarpSpecializedILi16ENS5_IJNS4_1CILi1EEESB_SB_EEENS1_35KernelTmaWarpSpecializedCooperativeEEENS5_IJNSA_ILi256EEENSA_ILi192EEENSA_ILi16EEEEEENS_6half_tENS5_IJlSB_lEEESJ_SK_NS4_8TiledMMAINS4_8MMA_AtomIJNS4_4SM904GMMA26MMA_64x192x16_F32F16F16_SSILNSO_5MajorE0ELSQ_0ELNSO_7ScaleInE1ELSR_1EEEEEENS4_6LayoutINS5_IJNSA_ILi2EEESB_SB_EEENS5_IJSB_NSA_ILi0EEESX_EEEEENS5_IJNS4_10UnderscoreES10_S10_EEEEENS4_13SM90_TMA_LOADENS4_14ComposedLayoutINS4_7SwizzleILi1ELi4ELi3EEENS4_18smem_ptr_flag_bitsILi16EEENSU_INS5_IJNSA_ILi8EEESH_EEENS5_IJSH_SB_EEEEEEEvNS4_8identityES13_S1D_vS1E_EENS_8epilogue10collective6detail29Sm90TmaWarpSpecializedAdapterINS1H_15DefaultEpilogueISJ_SK_SK_NS1G_6thread17LinearCombinationISJ_Li1EffLNS1L_9ScaleType4KindE0ELNS_15FloatRoundStyleE2ESJ_EENS1_15EpilogueDefaultEEEEEvvEEEEvNT_6ParamsE,"",@"SHT_CUDA_INFO"
	.sectionflags	@""
	.align	4


	//----- nvinfo : EIATTR_CUDA_API_VERSION
	.align		4
        /*0000*/ 	.byte	0x04, 0x37
        /*0002*/ 	.short	(.L_21 - .L_20)
.L_20:
        /*0004*/ 	.word	0x00000082


	//----- nvinfo : EIATTR_KPARAM_INFO
	.align		4
.L_21:
        /*0008*/ 	.byte	0x04, 0x17
        /*000a*/ 	.short	(.L_23 - .L_22)
.L_22:
        /*000c*/ 	.word	0x00000000
        /*0010*/ 	.short	0x0000
        /*0012*/ 	.short	0x0070
        /*0014*/ 	.byte	0x00, 0xf0, 0x01, 0x10


	//----- nvinfo : EIATTR_SPARSE_MMA_MASK
	.align		4
.L_23:
        /*0018*/ 	.byte	0x03, 0x50
        /*001a*/ 	.short	0x0000


	//----- nvinfo : EIATTR_MAXREG_COUNT
	.align		4
        /*001c*/ 	.byte	0x03, 0x1b
        /*001e*/ 	.short	0x00a8


	//----- nvinfo : EIATTR_NUM_BARRIERS
	.align		4
        /*0020*/ 	.byte	0x02, 0x4c
        /*0022*/ 	.byte	0x01
	.zero		1


	//----- nvinfo : EIATTR_EXTERNS
	.align		4
        /*0024*/ 	.byte	0x04, 0x0f
        /*0026*/ 	.short	(.L_25 - .L_24)


	//   ....[0]....
	.align		4
.L_24:
        /*0028*/ 	.word	index@(__assertfail)


	//----- nvinfo : EIATTR_MERCURY_ISA_VERSION
	.align		4
.L_25:
        /*002c*/ 	.byte	0x03, 0x5f
        /*002e*/ 	.short	0x0101


	//----- nvinfo : EIATTR_INT_WARP_WIDE_INSTR_OFFSETS
	.align		4
        /*0030*/ 	.byte	0x04, 0x31
        /*0032*/ 	.short	(.L_27 - .L_26)


	//   ....[0]....
.L_26:
        /*0034*/ 	.word	0x000006a0


	//   ....[1]....
        /*0038*/ 	.word	0x000006b0


	//   ....[2]....
        /*003c*/ 	.word	0x00000740


	//----- nvinfo : EIATTR_COOP_GROUP_MASK_REGIDS
	.align		4
.L_27:
        /*0040*/ 	.byte	0x04, 0x29
        /*0042*/ 	.short	(.L_29 - .L_28)


	//   ....[0]....
.L_28:
        /*0044*/ 	.word	0xffffffff


	//   ....[1]....
        /*0048*/ 	.word	0xffffffff


	//   ....[2]....
        /*004c*/ 	.word	0xffffffff


	//   ....[3]....
        /*0050*/ 	.word	0xffffffff


	//   ....[4]....
        /*0054*/ 	.word	0xffffffff


	//----- nvinfo : EIATTR_COOP_GROUP_INSTR_OFFSETS
	.align		4
.L_29:
        /*0058*/ 	.byte	0x04, 0x28
        /*005a*/ 	.short	(.L_31 - .L_30)


	//   ....[0]....
.L_30:
        /*005c*/ 	.word	0x00000060


	//   ....[1]....
        /*0060*/ 	.word	0x00000070


	//   ....[2]....
        /*0064*/ 	.word	0x00000190


	//   ....[3]....
        /*0068*/ 	.word	0x00000550


	//   ....[4]....
        /*006c*/ 	.word	0x000012c0


	//----- nvinfo : EIATTR_REG_RECONFIG
	.align		4
.L_31:
        /*0070*/ 	.byte	0x01, 0x54
	.zero		2


	//----- nvinfo : EIATTR_SYSCALL_OFFSETS
	.align		4
        /*0074*/ 	.byte	0x04, 0x46
        /*0076*/ 	.short	(.L_33 - .L_32)


	//   ....[0]....
.L_32:
        /*0078*/ 	.word	0x00001480


	//----- nvinfo : EIATTR_MBARRIER_INSTR_OFFSETS
	.align		4
.L_33:
        /*007c*/ 	.byte	0x04, 0x39
        /*007e*/ 	.short	(.L_35 - .L_34)


	//   ....[0]....
.L_34:
        /*0080*/ 	.word	0x00000330
        /*0084*/ 	.word	0x000000ff
        /*0088*/ 	.word	0x00000000
        /*008c*/ 	.short	0x0100
        /*008e*/ 	.byte	0x08
	.zero		1


	//   ....[1]....
        /*0090*/ 	.word	0x00000340
        /*0094*/ 	.word	0x000000ff
        /*0098*/ 	.word	0x00000080
        /*009c*/ 	.short	0x0100
        /*009e*/ 	.byte	0x08
	.zero		1


	//   ....[2]....
        /*00a0*/ 	.word	0x00000350
        /*00a4*/ 	.word	0x000000ff
        /*00a8*/ 	.word	0x00000008
        /*00ac*/ 	.short	0x0100
        /*00ae*/ 	.byte	0x08
	.zero		1


	//   ....[3]....
        /*00b0*/ 	.word	0x00000360
        /*00b4*/ 	.word	0x000000ff
        /*00b8*/ 	.word	0x00000088
        /*00bc*/ 	.short	0x0100
        /*00be*/ 	.byte	0x08
	.zero		1


	//   ....[4]....
        /*00c0*/ 	.word	0x00000370
        /*00c4*/ 	.word	0x000000ff
        /*00c8*/ 	.word	0x00000010
        /*00cc*/ 	.short	0x0100
        /*00ce*/ 	.byte	0x08
	.zero		1


	//   ....[5]....
        /*00d0*/ 	.word	0x00000380
        /*00d4*/ 	.word	0x000000ff
        /*00d8*/ 	.word	0x00000090
        /*00dc*/ 	.short	0x0100
        /*00de*/ 	.byte	0x08
	.zero		1


	//   ....[6]....
        /*00e0*/ 	.word	0x00000390
        /*00e4*/ 	.word	0x000000ff
        /*00e8*/ 	.word	0x00000018
        /*00ec*/ 	.short	0x0100
        /*00ee*/ 	.byte	0x08
	.zero		1


	//   ....[7]....
        /*00f0*/ 	.word	0x000003a0
        /*00f4*/ 	.word	0x000000ff
        /*00f8*/ 	.word	0x00000098
        /*00fc*/ 	.short	0x0100
        /*00fe*/ 	.byte	0x08
	.zero		1


	//   ....[8]....
        /*0100*/ 	.word	0x000003b0
        /*0104*/ 	.word	0x000000ff
        /*0108*/ 	.word	0x00000020
        /*010c*/ 	.short	0x0100
        /*010e*/ 	.byte	0x08
	.zero		1


	//   ....[9]....
        /*0110*/ 	.word	0x000003c0
        /*0114*/ 	.word	0x000000ff
        /*0118*/ 	.word	0x000000a0
        /*011c*/ 	.short	0x0100
        /*011e*/ 	.byte	0x08
	.zero		1


	//   ....[10]....
        /*0120*/ 	.word	0x000003d0
        /*0124*/ 	.word	0x000000ff
        /*0128*/ 	.word	0x00000028
        /*012c*/ 	.short	0x0100
        /*012e*/ 	.byte	0x08
	.zero		1


	//   ....[11]....
        /*0130*/ 	.word	0x000003e0
        /*0134*/ 	.word	0x000000ff
        /*0138*/ 	.word	0x000000a8
        /*013c*/ 	.short	0x0100
        /*013e*/ 	.byte	0x08
	.zero		1


	//   ....[12]....
        /*0140*/ 	.word	0x000003f0
        /*0144*/ 	.word	0x000000ff
        /*0148*/ 	.word	0x00000030
        /*014c*/ 	.short	0x0100
        /*014e*/ 	.byte	0x08
	.zero		1


	//   ....[13]....
        /*0150*/ 	.word	0x00000400
        /*0154*/ 	.word	0x000000ff
        /*0158*/ 	.word	0x000000b0
        /*015c*/ 	.short	0x0100
        /*015e*/ 	.byte	0x08
	.zero		1


	//   ....[14]....
        /*0160*/ 	.word	0x00000410
        /*0164*/ 	.word	0x000000ff
        /*0168*/ 	.word	0x00000038
        /*016c*/ 	.short	0x0100
        /*016e*/ 	.byte	0x08
	.zero		1


	//   ....[15]....
        /*0170*/ 	.word	0x00000420
        /*0174*/ 	.word	0x000000ff
        /*0178*/ 	.word	0x000000b8
        /*017c*/ 	.short	0x0100
        /*017e*/ 	.byte	0x08
	.zero		1


	//   ....[16]....
        /*0180*/ 	.word	0x00000430
        /*0184*/ 	.word	0x000000ff
        /*0188*/ 	.word	0x00000040
        /*018c*/ 	.short	0x0100
        /*018e*/ 	.byte	0x08
	.zero		1


	//   ....[17]....
        /*0190*/ 	.word	0x00000440
        /*0194*/ 	.word	0x000000ff
        /*0198*/ 	.word	0x000000c0
        /*019c*/ 	.short	0x0100
        /*019e*/ 	.byte	0x08
	.zero		1


	//   ....[18]....
        /*01a0*/ 	.word	0x00000450
        /*01a4*/ 	.word	0x000000ff
        /*01a8*/ 	.word	0x00000048
        /*01ac*/ 	.short	0x0100
        /*01ae*/ 	.byte	0x08
	.zero		1


	//   ....[19]....
        /*01b0*/ 	.word	0x00000460
        /*01b4*/ 	.word	0x000000ff
        /*01b8*/ 	.word	0x000000c8
        /*01bc*/ 	.short	0x0100
        /*01be*/ 	.byte	0x08
	.zero		1


	//   ....[20]....
        /*01c0*/ 	.word	0x00000470
        /*01c4*/ 	.word	0x000000ff
        /*01c8*/ 	.word	0x00000050
        /*01cc*/ 	.short	0x0100
        /*01ce*/ 	.byte	0x08
	.zero		1


	//   ....[21]....
        /*01d0*/ 	.word	0x00000480
        /*01d4*/ 	.word	0x000000ff
        /*01d8*/ 	.word	0x000000d0
        /*01dc*/ 	.short	0x0100
        /*01de*/ 	.byte	0x08
	.zero		1


	//   ....[22]....
        /*01e0*/ 	.word	0x00000490
        /*01e4*/ 	.word	0x000000ff
        /*01e8*/ 	.word	0x00000058
        /*01ec*/ 	.short	0x0100
        /*01ee*/ 	.byte	0x08
	.zero		1


	//   ....[23]....
        /*01f0*/ 	.word	0x000004a0
        /*01f4*/ 	.word	0x000000ff
        /*01f8*/ 	.word	0x000000d8
        /*01fc*/ 	.short	0x0100
        /*01fe*/ 	.byte	0x08
	.zero		1


	//   ....[24]....
        /*0200*/ 	.word	0x000004b0
        /*0204*/ 	.word	0x000000ff
        /*0208*/ 	.word	0x00000060
        /*020c*/ 	.short	0x0100
        /*020e*/ 	.byte	0x08
	.zero		1


	//   ....[25]....
        /*0210*/ 	.word	0x000004c0
        /*0214*/ 	.word	0x000000ff
        /*0218*/ 	.word	0x000000e0
        /*021c*/ 	.short	0x0100
        /*021e*/ 	.byte	0x08
	.zero		1


	//   ....[26]....
        /*0220*/ 	.word	0x000004d0
        /*0224*/ 	.word	0x000000ff
        /*0228*/ 	.word	0x00000068
        /*022c*/ 	.short	0x0100
        /*022e*/ 	.byte	0x08
	.zero		1


	//   ....[27]....
        /*0230*/ 	.word	0x000004e0
        /*0234*/ 	.word	0x000000ff
        /*0238*/ 	.word	0x000000e8
        /*023c*/ 	.short	0x0100
        /*023e*/ 	.byte	0x08
	.zero		1


	//   ....[28]....
        /*0240*/ 	.word	0x000004f0
        /*0244*/ 	.word	0x000000ff
        /*0248*/ 	.word	0x00000070
        /*024c*/ 	.short	0x0100
        /*024e*/ 	.byte	0x08
	.zero		1


	//   ....[29]....
        /*0250*/ 	.word	0x00000500
        /*0254*/ 	.word	0x000000ff
        /*0258*/ 	.word	0x000000f0
        /*025c*/ 	.short	0x0100
        /*025e*/ 	.byte	0x08
	.zero		1


	//   ....[30]....
        /*0260*/ 	.word	0x00000510
        /*0264*/ 	.word	0x000000ff
        /*0268*/ 	.word	0x00000078
        /*026c*/ 	.short	0x0100
        /*026e*/ 	.byte	0x08
	.zero		1


	//   ....[31]....
        /*0270*/ 	.word	0x00000520
        /*0274*/ 	.word	0x000000ff
        /*0278*/ 	.word	0x000000f8
        /*027c*/ 	.short	0x0100
        /*027e*/ 	.byte	0x08
	.zero		1


	//   ....[32]....
        /*0280*/ 	.word	0x000007c0
        /*0284*/ 	.word	0x000000ff
        /*0288*/ 	.word	0x00000110
        /*028c*/ 	.short	0x0100
        /*028e*/ 	.byte	0x10
	.zero		1


	//   ....[33]....
        /*0290*/ 	.word	0x00000830
        /*0294*/ 	.word	0x000000ff
        /*0298*/ 	.word	0x00000118
        /*029c*/ 	.short	0x0100
        /*029e*/ 	.byte	0x10
	.zero		1


	//   ....[34]....
        /*02a0*/ 	.word	0x00001520
        /*02a4*/ 	.word	0x00000003
        /*02a8*/ 	.word	0x00000000
        /*02ac*/ 	.short	0x010a
        /*02ae*/ 	.byte	0x3f
	.zero		1


	//   ....[35]....
        /*02b0*/ 	.word	0x00001560
        /*02b4*/ 	.word	0x00000003
        /*02b8*/ 	.word	0x00000000
        /*02bc*/ 	.short	0x010a
        /*02be*/ 	.byte	0x3f
	.zero		1


	//   ....[36]....
        /*02c0*/ 	.word	0x000017c0
        /*02c4*/ 	.word	0x000000ff
        /*02c8*/ 	.word	0x00000000
        /*02cc*/ 	.short	0x010a
        /*02ce*/ 	.byte	0x04
	.zero		1


	//   ....[37]....
        /*02d0*/ 	.word	0x00001800
        /*02d4*/ 	.word	0x000000ff
        /*02d8*/ 	.word	0x00000000
        /*02dc*/ 	.short	0x010a
        /*02de*/ 	.byte	0x04
	.zero		1


	//   ....[38]....
        /*02e0*/ 	.word	0x00001950
        /*02e4*/ 	.word	0x000000ff
        /*02e8*/ 	.word	0x00000000
        /*02ec*/ 	.short	0x0101
        /*02ee*/ 	.byte	0x04
	.zero		1


	//   ....[39]....
        /*02f0*/ 	.word	0x00001b00
        /*02f4*/ 	.word	0x000000ff
        /*02f8*/ 	.word	0x00000000
        /*02fc*/ 	.short	0x0101
        /*02fe*/ 	.byte	0x04
	.zero		1


	//   ....[40]....
        /*0300*/ 	.word	0x0000f410
        /*0304*/ 	.word	0x0000000d
        /*0308*/ 	.word	0x00000080
        /*030c*/ 	.short	0x010a
        /*030e*/ 	.byte	0x3f
	.zero		1


	//   ....[41]....
        /*0310*/ 	.word	0x0000f7f0
        /*0314*/ 	.word	0x00000003
        /*0318*/ 	.word	0x00000118
        /*031c*/ 	.short	0x0101
        /*031e*/ 	.byte	0x3f
	.zero		1


	//   ....[42]....
        /*0320*/ 	.word	0x0000ff40
        /*0324*/ 	.word	0x00000007
        /*0328*/ 	.word	0x00000000
        /*032c*/ 	.short	0x010a
        /*032e*/ 	.byte	0x3f
	.zero		1


	//   ....[43]....
        /*0330*/ 	.word	0x0000ffc0
        /*0334*/ 	.word	0x00000009
        /*0338*/ 	.word	0x00000000
        /*033c*/ 	.short	0x010a
        /*033e*/ 	.byte	0x3f
	.zero		1


	//   ....[44]....
        /*0340*/ 	.word	0x00010050
        /*0344*/ 	.word	0x00000006
        /*0348*/ 	.word	0x00000000
        /*034c*/ 	.short	0x010a
        /*034e*/ 	.byte	0x3f
	.zero		1


	//   ....[45]....
        /*0350*/ 	.word	0x000100e0
        /*0354*/ 	.word	0x00000009
        /*0358*/ 	.word	0x00000000
        /*035c*/ 	.short	0x010a
        /*035e*/ 	.byte	0x3f
	.zero		1


	//   ....[46]....
        /*0360*/ 	.word	0x00010170
        /*0364*/ 	.word	0x00000006
        /*0368*/ 	.word	0x00000000
        /*036c*/ 	.short	0x010a
        /*036e*/ 	.byte	0x3f
	.zero		1


	//   ....[47]....
        /*0370*/ 	.word	0x00010200
        /*0374*/ 	.word	0x00000009
        /*0378*/ 	.word	0x00000000
        /*037c*/ 	.short	0x010a
        /*037e*/ 	.byte	0x3f
	.zero		1


	//   ....[48]....
        /*0380*/ 	.word	0x00010290
        /*0384*/ 	.word	0x00000006
        /*0388*/ 	.word	0x00000000
        /*038c*/ 	.short	0x010a
        /*038e*/ 	.byte	0x3f
	.zero		1


	//   ....[49]....
        /*0390*/ 	.word	0x00010320
        /*0394*/ 	.word	0x00000009
        /*0398*/ 	.word	0x00000000
        /*039c*/ 	.short	0x010a
        /*039e*/ 	.byte	0x3f
	.zero		1


	//   ....[50]....
        /*03a0*/ 	.word	0x000103b0
        /*03a4*/ 	.word	0x00000006
        /*03a8*/ 	.word	0x00000000
        /*03ac*/ 	.short	0x010a
        /*03ae*/ 	.byte	0x3f
	.zero		1


	//   ....[51]....
        /*03b0*/ 	.word	0x00010440
        /*03b4*/ 	.word	0x00000009
        /*03b8*/ 	.word	0x00000000
        /*03bc*/ 	.short	0x010a
        /*03be*/ 	.byte	0x3f
	.zero		1


	//   ....[52]....
        /*03c0*/ 	.word	0x000104d0
        /*03c4*/ 	.word	0x00000006
        /*03c8*/ 	.word	0x00000000
        /*03cc*/ 	.short	0x010a
        /*03ce*/ 	.byte	0x3f
	.zero		1


	//   ....[53]....
        /*03d0*/ 	.word	0x00010560
        /*03d4*/ 	.word	0x00000009
        /*03d8*/ 	.word	0x00000000
        /*03dc*/ 	.short	0x010a
        /*03de*/ 	.byte	0x3f
	.zero		1


	//   ....[54]....
        /*03e0*/ 	.word	0x000105f0
        /*03e4*/ 	.word	0x00000006
        /*03e8*/ 	.word	0x00000000
        /*03ec*/ 	.short	0x010a
        /*03ee*/ 	.byte	0x3f
	.zero		1


	//   ....[55]....
        /*03f0*/ 	.word	0x00010680
        /*03f4*/ 	.word	0x00000009
        /*03f8*/ 	.word	0x00000000
        /*03fc*/ 	.short	0x010a
        /*03fe*/ 	.byte	0x3f
	.zero		1


	//   ....[56]....
        /*0400*/ 	.word	0x00010710
        /*0404*/ 	.word	0x00000006
        /*0408*/ 	.word	0x00000000
        /*040c*/ 	.short	0x010a
        /*040e*/ 	.byte	0x3f
	.zero		1


	//   ....[57]....
        /*0410*/ 	.word	0x000107a0
        /*0414*/ 	.word	0x00000003
        /*0418*/ 	.word	0x00000000
        /*041c*/ 	.short	0x010a
        /*041e*/ 	.byte	0x3f
	.zero		1


	//   ....[58]....
        /*0420*/ 	.word	0x00010800
        /*0424*/ 	.word	0x00000003
        /*0428*/ 	.word	0x00000000
        /*042c*/ 	.short	0x010a
        /*042e*/ 	.byte	0x3f
	.zero		1


	//   ....[59]....
        /*0430*/ 	.word	0x00010860
        /*0434*/ 	.word	0x00000005
        /*0438*/ 	.word	0x00000000
        /*043c*/ 	.short	0x010a
        /*043e*/ 	.byte	0x3f
	.zero		1


	//   ....[60]....
        /*0440*/ 	.word	0x00010930
        /*0444*/ 	.word	0x0000000d
        /*0448*/ 	.word	0x00000080
        /*044c*/ 	.short	0x010a
        /*044e*/ 	.byte	0x3f
	.zero		1


	//   ....[61]....
        /*0450*/ 	.word	0x00010a00
        /*0454*/ 	.word	0x00000007
        /*0458*/ 	.word	0x00000000
        /*045c*/ 	.short	0x010a
        /*045e*/ 	.byte	0x3f
	.zero		1


	//   ....[62]....
        /*0460*/ 	.word	0x00010a50
        /*0464*/ 	.word	0x00000009
        /*0468*/ 	.word	0x00000000
        /*046c*/ 	.short	0x010a
        /*046e*/ 	.byte	0x3f
	.zero		1


	//   ....[63]....
        /*0470*/ 	.word	0x00010aa0
        /*0474*/ 	.word	0x00000006
        /*0478*/ 	.word	0x00000000
        /*047c*/ 	.short	0x010a
        /*047e*/ 	.byte	0x3f
	.zero		1


	//   ....[64]....
        /*0480*/ 	.word	0x00010af0
        /*0484*/ 	.word	0x00000009
        /*0488*/ 	.word	0x00000000
        /*048c*/ 	.short	0x010a
        /*048e*/ 	.byte	0x3f
	.zero		1


	//   ....[65]....
        /*0490*/ 	.word	0x00010b40
        /*0494*/ 	.word	0x00000006
        /*0498*/ 	.word	0x00000000
        /*049c*/ 	.short	0x010a
        /*049e*/ 	.byte	0x3f
	.zero		1


	//   ....[66]....
        /*04a0*/ 	.word	0x00010b90
        /*04a4*/ 	.word	0x00000009
        /*04a8*/ 	.word	0x00000000
        /*04ac*/ 	.short	0x010a
        /*04ae*/ 	.byte	0x3f
	.zero		1


	//   ....[67]....
        /*04b0*/ 	.word	0x00010be0
        /*04b4*/ 	.word	0x00000006
        /*04b8*/ 	.word	0x00000000
        /*04bc*/ 	.short	0x010a
        /*04be*/ 	.byte	0x3f
	.zero		1


	//   ....[68]....
        /*04c0*/ 	.word	0x00010c30
        /*04c4*/ 	.word	0x00000009
        /*04c8*/ 	.word	0x00000000
        /*04cc*/ 	.short	0x010a
        /*04ce*/ 	.byte	0x3f
	.zero		1


	//   ....[69]....
        /*04d0*/ 	.word	0x00010c80
        /*04d4*/ 	.word	0x00000006
        /*04d8*/ 	.word	0x00000000
        /*04dc*/ 	.short	0x010a
        /*04de*/ 	.byte	0x3f
	.zero		1


	//   ....[70]....
        /*04e0*/ 	.word	0x00010cd0
        /*04e4*/ 	.word	0x00000009
        /*04e8*/ 	.word	0x00000000
        /*04ec*/ 	.short	0x010a
        /*04ee*/ 	.byte	0x3f
	.zero		1


	//   ....[71]....
        /*04f0*/ 	.word	0x00010d20
        /*04f4*/ 	.word	0x00000006
        /*04f8*/ 	.word	0x00000000
        /*04fc*/ 	.short	0x010a
        /*04fe*/ 	.byte	0x3f
	.zero		1


	//   ....[72]....
        /*0500*/ 	.word	0x00010d70
        /*0504*/ 	.word	0x00000009
        /*0508*/ 	.word	0x00000000
        /*050c*/ 	.short	0x010a
        /*050e*/ 	.byte	0x3f
	.zero		1


	//   ....[73]....
        /*0510*/ 	.word	0x00010dc0
        /*0514*/ 	.word	0x00000006
        /*0518*/ 	.word	0x00000000
        /*051c*/ 	.short	0x010a
        /*051e*/ 	.byte	0x3f
	.zero		1


	//   ....[74]....
        /*0520*/ 	.word	0x00010e10
        /*0524*/ 	.word	0x00000009
        /*0528*/ 	.word	0x00000000
        /*052c*/ 	.short	0x010a
        /*052e*/ 	.byte	0x3f
	.zero		1


	//   ....[75]....
        /*0530*/ 	.word	0x00010e60
        /*0534*/ 	.word	0x00000006
        /*0538*/ 	.word	0x00000000
        /*053c*/ 	.short	0x010a
        /*053e*/ 	.byte	0x3f
	.zero		1


	//----- nvinfo : EIATTR_NUM_MBARRIERS
	.align		4
.L_35:
        /*0540*/ 	.byte	0x03, 0x38
        /*0542*/ 	.short	0x0022


	//----- nvinfo : EIATTR_EXIT_INSTR_OFFSETS
	.align		4
        /*0544*/ 	.byte	0x04, 0x1c
        /*0546*/ 	.short	(.L_37 - .L_36)


	//   ....[0]....
.L_36:
        /*0548*/ 	.word	0x00000890


	//   ....[1]....
        /*054c*/ 	.word	0x00001200


	//   ....[2]....
        /*0550*/ 	.word	0x0000e9c0


	//   ....[3]....
        /*0554*/ 	.word	0x0000f0b0


	//   ....[4]....
        /*0558*/ 	.word	0x000107f0


	//----- nvinfo : EIATTR_MAX_THREADS
	.align		4
.L_37:
        /*055c*/ 	.byte	0x04, 0x05
        /*055e*/ 	.short	(.L_39 - .L_38)
.L_38:
        /*0560*/ 	.word	0x00000180
        /*0564*/ 	.word	0x00000001
        /*0568*/ 	.word	0x00000001


	//----- nvinfo : EIATTR_CRS_STACK_SIZE
	.align		4
.L_39:
        /*056c*/ 	.byte	0x04, 0x1e
        /*056e*/ 	.short	(.L_41 - .L_40)
.L_40:
        /*0570*/ 	.word	0x00000000


	//----- nvinfo : EIATTR_CBANK_PARAM_SIZE
	.align		4
.L_41:
        /*0574*/ 	.byte	0x03, 0x19
        /*0576*/ 	.short	0x0470


	//----- nvinfo : EIATTR_PARAM_CBANK
	.align		4
        /*0578*/ 	.byte	0x04, 0x0a
        /*057a*/ 	.short	(.L_43 - .L_42)
	.align		4
.L_42:
        /*057c*/ 	.word	index@(.nv.constant0._ZN7cutlass13device_kernelINS_4gemm6kernel13GemmUniversalIN4cute5tupleIJiiiiEEENS1_10collective13CollectiveMmaINS1_34MainloopSm90TmaGmmaWarpSpecializedILi16ENS5_IJNS4_1CILi1EEESB_SB_EEENS1_35KernelTmaWarpSpecializedCooperativeEEENS5_IJNSA_ILi256EEENSA_ILi192EEENSA_ILi16EEEEEENS_6half_tENS5_IJlSB_lEEESJ_SK_NS4_8TiledMMAINS4_8MMA_AtomIJNS4_4SM904GMMA26MMA_64x192x16_F32F16F16_SSILNSO_5MajorE0ELSQ_0ELNSO_7ScaleInE1ELSR_1EEEEEENS4_6LayoutINS5_IJNSA_ILi2EEESB_SB_EEENS5_IJSB_NSA_ILi0EEESX_EEEEENS5_IJNS4_10UnderscoreES10_S10_EEEEENS4_13SM90_TMA_LOADENS4_14ComposedLayoutINS4_7SwizzleILi1ELi4ELi3EEENS4_18smem_ptr_flag_bitsILi16EEENSU_INS5_IJNSA_ILi8EEESH_EEENS5_IJSH_SB_EEEEEEEvNS4_8identityES13_S1D_vS1E_EENS_8epilogue10collective6detail29Sm90TmaWarpSpecializedAdapterINS1H_15DefaultEpilogueISJ_SK_SK_NS1G_6thread17LinearCombinationISJ_Li1EffLNS1L_9ScaleType4KindE0ELNS_15FloatRoundStyleE2ESJ_EENS1_15EpilogueDefaultEEEEEvvEEEEvNT_6ParamsE)
        /*0580*/ 	.short	0x0210
        /*0582*/ 	.short	0x0470


	//----- nvinfo : EIATTR_SW_WAR
	.align		4
.L_43:
        /*0584*/ 	.byte	0x04, 0x36
        /*0586*/ 	.short	(.L_45 - .L_44)
.L_44:
        /*0588*/ 	.word	0x00000008
.L_45:


//--------------------- .nv.callgraph             --------------------------
	.section	.nv.callgraph,"",@"SHT_CUDA_CALLGRAPH"
	.align	4
	.sectionentsize	8
	.align		4
        /*0000*/ 	.word	0x00000000
	.align		4
        /*0004*/ 	.word	0xffffffff
	.align		4
        /*0008*/ 	.word	index@(_ZN7cutlass13device_kernelINS_4gemm6kernel13GemmUniversalIN4cute5tupleIJiiiiEEENS1_10collective13CollectiveMmaINS1_34MainloopSm90TmaGmmaWarpSpecializedILi16ENS5_IJNS4_1CILi1EEESB_SB_EEENS1_35KernelTmaWarpSpecializedCooperativeEEENS5_IJNSA_ILi256EEENSA_ILi192EEENSA_ILi16EEEEEENS_6half_tENS5_IJlSB_lEEESJ_SK_NS4_8TiledMMAINS4_8MMA_AtomIJNS4_4SM904GMMA26MMA_64x192x16_F32F16F16_SSILNSO_5MajorE0ELSQ_0ELNSO_7ScaleInE1ELSR_1EEEEEENS4_6LayoutINS5_IJNSA_ILi2EEESB_SB_EEENS5_IJSB_NSA_ILi0EEESX_EEEEENS5_IJNS4_10UnderscoreES10_S10_EEEEENS4_13SM90_TMA_LOADENS4_14ComposedLayoutINS4_7SwizzleILi1ELi4ELi3EEENS4_18smem_ptr_flag_bitsILi16EEENSU_INS5_IJNSA_ILi8EEESH_EEENS5_IJSH_SB_EEEEEEEvNS4_8identityES13_S1D_vS1E_EENS_8epilogue10collective6detail29Sm90TmaWarpSpecializedAdapterINS1H_15DefaultEpilogueISJ_SK_SK_NS1G_6thread17LinearCombinationISJ_Li1EffLNS1L_9ScaleType4KindE0ELNS_15FloatRoundStyleE2ESJ_EENS1_15EpilogueDefaultEEEEEvvEEEEvNT_6ParamsE)
	.align		4
        /*000c*/ 	.word	index@(__assertfail)
	.align		4
        /*0010*/ 	.word	0x00000000
	.align		4
        /*0014*/ 	.word	0xfffffffe
	.align		4
        /*0018*/ 	.word	0x00000000
	.align		4
        /*001c*/ 	.word	0xfffffffd
	.align		4
        /*0020*/ 	.word	0x00000000
	.align		4
        /*0024*/ 	.word	0xfffffffc


//--------------------- .nv.constant4             --------------------------
	.section	.nv.constant4,"a",@progbits
	.align	8
	.align		8
.nv.constant4:
        /*0000*/ 	.dword	__assertfail
	.align		8
        /*0008*/ 	.dword	__unnamed_1
	.align		8
        /*0010*/ 	.dword	_ZN40_INTERNAL_34408c25_4_k_cu_12df4ba9_187284cuda3std3__45__cpo5beginE
	.align		8
        /*0018*/ 	.dword	_ZN40_INTERNAL_34408c25_4_k_cu_12df4ba9_187284cuda3std3__45__cpo3endE
	.align		8
        /*0020*/ 	.dword	_ZN40_INTERNAL_34408c25_4_k_cu_12df4ba9_187284cuda3std3__45__cpo6cbeginE
	.align		8
        /*0028*/ 	.dword	_ZN40_INTERNAL_34408c25_4_k_cu_12df4ba9_187284cuda3std3__45__cpo4cendE
	.align		8
        /*0030*/ 	.dword	_ZN40_INTERNAL_34408c25_4_k_cu_12df4ba9_187284cuda3std3__442_GLOBAL__N__34408c25_4_k_cu_12df4ba9_187286ignoreE
	.align		8
        /*0038*/ 	.dword	_ZN40_INTERNAL_34408c25_4_k_cu_12df4ba9_187284cuda3std3__419piecewise_constructE
	.align		8
        /*0040*/ 	.dword	_ZN40_INTERNAL_34408c25_4_k_cu_12df4ba9_187284cuda3std3__48in_placeE
	.align		8
        /*0048*/ 	.dword	_ZN40_INTERNAL_34408c25_4_k_cu_12df4ba9_187284cuda3std6ranges3__45__cpo4swapE
	.align		8
        /*0050*/ 	.dword	_ZN40_INTERNAL_34408c25_4_k_cu_12df4ba9_187284cuda3std6ranges3__45__cpo9iter_moveE
	.align		8
        /*0058*/ 	.dword	_ZN40_INTERNAL_34408c25_4_k_cu_12df4ba9_187284cute7productE
	.align		8
        /*0060*/ 	.dword	_ZN40_INTERNAL_34408c25_4_k_cu_12df4ba9_187284cute1_E
	.align		8
        /*0068*/ 	.dword	$str$22
	.align		8
        /*0070*/ 	.dword	$str$23


//--------------------- .text._ZN7cutlass13device_kernelINS_4gemm6kernel13GemmUniversalIN4cute5tupleIJiiiiEEENS1_10collective13CollectiveMmaINS1_34MainloopSm90TmaGmmaWarpSpecializedILi16ENS5_IJNS4_1CILi1EEESB_SB_EEENS1_35KernelTmaWarpSpecializedCooperativeEEENS5_IJNSA_ILi256EEENSA_ILi192EEENSA_ILi16EEEEEENS_6half_tENS5_IJlSB_lEEESJ_SK_NS4_8TiledMMAINS4_8MMA_AtomIJNS4_4SM904GMMA26MMA_64x192x16_F32F16F16_SSILNSO_5MajorE0ELSQ_0ELNSO_7ScaleInE1ELSR_1EEEEEENS4_6LayoutINS5_IJNSA_ILi2EEESB_SB_EEENS5_IJSB_NSA_ILi0EEESX_EEEEENS5_IJNS4_10UnderscoreES10_S10_EEEEENS4_13SM90_TMA_LOADENS4_14ComposedLayoutINS4_7SwizzleILi1ELi4ELi3EEENS4_18smem_ptr_flag_bitsILi16EEENSU_INS5_IJNSA_ILi8EEESH_EEENS5_IJSH_SB_EEEEEEEvNS4_8identityES13_S1D_vS1E_EENS_8epilogue10collective6detail29Sm90TmaWarpSpecializedAdapterINS1H_15DefaultEpilogueISJ_SK_SK_NS1G_6thread17LinearCombinationISJ_Li1EffLNS1L_9ScaleType4KindE0ELNS_15FloatRoundStyleE2ESJ_EENS1_15EpilogueDefaultEEEEEvvEEEEvNT_6ParamsE --------------------------
	.section	.text._ZN7cutlass13device_kernelINS_4gemm6kernel13GemmUniversalIN4cute5tupleIJiiiiEEENS1_10collective13CollectiveMmaINS1_34MainloopSm90TmaGmmaWarpSpecializedILi16ENS5_IJNS4_1CILi1EEESB_SB_EEENS1_35KernelTmaWarpSpecializedCooperativeEEENS5_IJNSA_ILi256EEENSA_ILi192EEENSA_ILi16EEEEEENS_6half_tENS5_IJlSB_lEEESJ_SK_NS4_8TiledMMAINS4_8MMA_AtomIJNS4_4SM904GMMA26MMA_64x192x16_F32F16F16_SSILNSO_5MajorE0ELSQ_0ELNSO_7ScaleInE1ELSR_1EEEEEENS4_6LayoutINS5_IJNSA_ILi2EEESB_SB_EEENS5_IJSB_NSA_ILi0EEESX_EEEEENS5_IJNS4_10UnderscoreES10_S10_EEEEENS4_13SM90_TMA_LOADENS4_14ComposedLayoutINS4_7SwizzleILi1ELi4ELi3EEENS4_18smem_ptr_flag_bitsILi16EEENSU_INS5_IJNSA_ILi8EEESH_EEENS5_IJSH_SB_EEEEEEEvNS4_8identityES13_S1D_vS1E_EENS_8epilogue10collective6detail29Sm90TmaWarpSpecializedAdapterINS1H_15DefaultEpilogueISJ_SK_SK_NS1G_6thread17LinearCombinationISJ_Li1EffLNS1L_9ScaleType4KindE0ELNS_15FloatRoundStyleE2ESJ_EENS1_15EpilogueDefaultEEEEEvvEEEEvNT_6ParamsE,"ax",@progbits
	.align	128
.text._ZN7cutlass13device_kernelINS_4gemm6kernel13GemmUniversalIN4cute5tupleIJiiiiEEENS1_10collective13CollectiveMmaINS1_34MainloopSm90TmaGmmaWarpSpecializedILi16ENS5_IJNS4_1CILi1EEESB_SB_EEENS1_35KernelTmaWarpSpecializedCooperativeEEENS5_IJNSA_ILi256EEENSA_ILi192EEENSA_ILi16EEEEEENS_6half_tENS5_IJlSB_lEEESJ_SK_NS4_8TiledMMAINS4_8MMA_AtomIJNS4_4SM904GMMA26MMA_64x192x16_F32F16F16_SSILNSO_5MajorE0ELSQ_0ELNSO_7ScaleInE1ELSR_1EEEEEENS4_6LayoutINS5_IJNSA_ILi2EEESB_SB_EEENS5_IJSB_NSA_ILi0EEESX_EEEEENS5_IJNS4_10UnderscoreES10_S10_EEEEENS4_13SM90_TMA_LOADENS4_14ComposedLayoutINS4_7SwizzleILi1ELi4ELi3EEENS4_18smem_ptr_flag_bitsILi16EEENSU_INS5_IJNSA_ILi8EEESH_EEENS5_IJSH_SB_EEEEEEEvNS4_8identityES13_S1D_vS1E_EENS_8epilogue10collective6detail29Sm90TmaWarpSpecializedAdapterINS1H_15DefaultEpilogueISJ_SK_SK_NS1G_6thread17LinearCombinationISJ_Li1EffLNS1L_9ScaleType4KindE0ELNS_15FloatRoundStyleE2ESJ_EENS1_15EpilogueDefaultEEEEEvvEEEEvNT_6ParamsE:
        .type           _ZN7cutlass13device_kernelINS_4gemm6kernel13GemmUniversalIN4cute5tupleIJiiiiEEENS1_10collective13CollectiveMmaINS1_34MainloopSm90TmaGmmaWarpSpecializedILi16ENS5_IJNS4_1CILi1EEESB_SB_EEENS1_35KernelTmaWarpSpecializedCooperativeEEENS5_IJNSA_ILi256EEENSA_ILi192EEENSA_ILi16EEEEEENS_6half_tENS5_IJlSB_lEEESJ_SK_NS4_8TiledMMAINS4_8MMA_AtomIJNS4_4SM904GMMA26MMA_64x192x16_F32F16F16_SSILNSO_5MajorE0ELSQ_0ELNSO_7ScaleInE1ELSR_1EEEEEENS4_6LayoutINS5_IJNSA_ILi2EEESB_SB_EEENS5_IJSB_NSA_ILi0EEESX_EEEEENS5_IJNS4_10UnderscoreES10_S10_EEEEENS4_13SM90_TMA_LOADENS4_14ComposedLayoutINS4_7SwizzleILi1ELi4ELi3EEENS4_18smem_ptr_flag_bitsILi16EEENSU_INS5_IJNSA_ILi8EEESH_EEENS5_IJSH_SB_EEEEEEEvNS4_8identityES13_S1D_vS1E_EENS_8epilogue10collective6detail29Sm90TmaWarpSpecializedAdapterINS1H_15DefaultEpilogueISJ_SK_SK_NS1G_6thread17LinearCombinationISJ_Li1EffLNS1L_9ScaleType4KindE0ELNS_15FloatRoundStyleE2ESJ_EENS1_15EpilogueDefaultEEEEEvvEEEEvNT_6ParamsE,@function
        .size           _ZN7cutlass13device_kernelINS_4gemm6kernel13GemmUniversalIN4cute5tupleIJiiiiEEENS1_10collective13CollectiveMmaINS1_34MainloopSm90TmaGmmaWarpSpecializedILi16ENS5_IJNS4_1CILi1EEESB_SB_EEENS1_35KernelTmaWarpSpecializedCooperativeEEENS5_IJNSA_ILi256EEENSA_ILi192EEENSA_ILi16EEEEEENS_6half_tENS5_IJlSB_lEEESJ_SK_NS4_8TiledMMAINS4_8MMA_AtomIJNS4_4SM904GMMA26MMA_64x192x16_F32F16F16_SSILNSO_5MajorE0ELSQ_0ELNSO_7ScaleInE1ELSR_1EEEEEENS4_6LayoutINS5_IJNSA_ILi2EEESB_SB_EEENS5_IJSB_NSA_ILi0EEESX_EEEEENS5_IJNS4_10UnderscoreES10_S10_EEEEENS4_13SM90_TMA_LOADENS4_14ComposedLayoutINS4_7SwizzleILi1ELi4ELi3EEENS4_18smem_ptr_flag_bitsILi16EEENSU_INS5_IJNSA_ILi8EEESH_EEENS5_IJSH_SB_EEEEEEEvNS4_8identityES13_S1D_vS1E_EENS_8epilogue10collective6detail29Sm90TmaWarpSpecializedAdapterINS1H_15DefaultEpilogueISJ_SK_SK_NS1G_6thread17LinearCombinationISJ_Li1EffLNS1L_9ScaleType4KindE0ELNS_15FloatRoundStyleE2ESJ_EENS1_15EpilogueDefaultEEEEEvvEEEEvNT_6ParamsE,(.L_x_475 - _ZN7cutlass13device_kernelINS_4gemm6kernel13GemmUniversalIN4cute5tupleIJiiiiEEENS1_10collective13CollectiveMmaINS1_34MainloopSm90TmaGmmaWarpSpecializedILi16ENS5_IJNS4_1CILi1EEESB_SB_EEENS1_35KernelTmaWarpSpecializedCooperativeEEENS5_IJNSA_ILi256EEENSA_ILi192EEENSA_ILi16EEEEEENS_6half_tENS5_IJlSB_lEEESJ_SK_NS4_8TiledMMAINS4_8MMA_AtomIJNS4_4SM904GMMA26MMA_64x192x16_F32F16F16_SSILNSO_5MajorE0ELSQ_0ELNSO_7ScaleInE1ELSR_1EEEEEENS4_6LayoutINS5_IJNSA_ILi2EEESB_SB_EEENS5_IJSB_NSA_ILi0EEESX_EEEEENS5_IJNS4_10UnderscoreES10_S10_EEEEENS4_13SM90_TMA_LOADENS4_14ComposedLayoutINS4_7SwizzleILi1ELi4ELi3EEENS4_18smem_ptr_flag_bitsILi16EEENSU_INS5_IJNSA_ILi8EEESH_EEENS5_IJSH_SB_EEEEEEEvNS4_8identityES13_S1D_vS1E_EENS_8epilogue10collective6detail29Sm90TmaWarpSpecializedAdapterINS1H_15DefaultEpilogueISJ_SK_SK_NS1G_6thread17LinearCombinationISJ_Li1EffLNS1L_9ScaleType4KindE0ELNS_15FloatRoundStyleE2ESJ_EENS1_15EpilogueDefaultEEEEEvvEEEEvNT_6ParamsE)
        .other          _ZN7cutlass13device_kernelINS_4gemm6kernel13GemmUniversalIN4cute5tupleIJiiiiEEENS1_10collective13CollectiveMmaINS1_34MainloopSm90TmaGmmaWarpSpecializedILi16ENS5_IJNS4_1CILi1EEESB_SB_EEENS1_35KernelTmaWarpSpecializedCooperativeEEENS5_IJNSA_ILi256EEENSA_ILi192EEENSA_ILi16EEEEEENS_6half_tENS5_IJlSB_lEEESJ_SK_NS4_8TiledMMAINS4_8MMA_AtomIJNS4_4SM904GMMA26MMA_64x192x16_F32F16F16_SSILNSO_5MajorE0ELSQ_0ELNSO_7ScaleInE1ELSR_1EEEEEENS4_6LayoutINS5_IJNSA_ILi2EEESB_SB_EEENS5_IJSB_NSA_ILi0EEESX_EEEEENS5_IJNS4_10UnderscoreES10_S10_EEEEENS4_13SM90_TMA_LOADENS4_14ComposedLayoutINS4_7SwizzleILi1ELi4ELi3EEENS4_18smem_ptr_flag_bitsILi16EEENSU_INS5_IJNSA_ILi8EEESH_EEENS5_IJSH_SB_EEEEEEEvNS4_8identityES13_S1D_vS1E_EENS_8epilogue10collective6detail29Sm90TmaWarpSpecializedAdapterINS1H_15DefaultEpilogueISJ_SK_SK_NS1G_6thread17LinearCombinationISJ_Li1EffLNS1L_9ScaleType4KindE0ELNS_15FloatRoundStyleE2ESJ_EENS1_15EpilogueDefaultEEEEEvvEEEEvNT_6ParamsE,@"STO_CUDA_ENTRY STV_DEFAULT"
_ZN7cutlass13device_kernelINS_4gemm6kernel13GemmUniversalIN4cute5tupleIJiiiiEEENS1_10collective13CollectiveMmaINS1_34MainloopSm90TmaGmmaWarpSpecializedILi16ENS5_IJNS4_1CILi1EEESB_SB_EEENS1_35KernelTmaWarpSpecializedCooperativeEEENS5_IJNSA_ILi256EEENSA_ILi192EEENSA_ILi16EEEEEENS_6half_tENS5_IJlSB_lEEESJ_SK_NS4_8TiledMMAINS4_8MMA_AtomIJNS4_4SM904GMMA26MMA_64x192x16_F32F16F16_SSILNSO_5MajorE0ELSQ_0ELNSO_7ScaleInE1ELSR_1EEEEEENS4_6LayoutINS5_IJNSA_ILi2EEESB_SB_EEENS5_IJSB_NSA_ILi0EEESX_EEEEENS5_IJNS4_10UnderscoreES10_S10_EEEEENS4_13SM90_TMA_LOADENS4_14ComposedLayoutINS4_7SwizzleILi1ELi4ELi3EEENS4_18smem_ptr_flag_bitsILi16EEENSU_INS5_IJNSA_ILi8EEESH_EEENS5_IJSH_SB_EEEEEEEvNS4_8identityES13_S1D_vS1E_EENS_8epilogue10collective6detail29Sm90TmaWarpSpecializedAdapterINS1H_15DefaultEpilogueISJ_SK_SK_NS1G_6thread17LinearCombinationISJ_Li1EffLNS1L_9ScaleType4KindE0ELNS_15FloatRoundStyleE2ESJ_EENS1_15EpilogueDefaultEEEEEvvEEEEvNT_6ParamsE:
[----:B------:R-:W0:Y:S01]  /*0000*/  LDC R1, c[0x0][0x28] ;  /* 0x00000a00ff017b82 */ /* 0x000e220000000800 */
[----:B------:R-:W1:Y:S01]  /*0010*/  S2R R2, SR_TID.X ;  /* 0x0000000000027919 */ /* 0x000e620000002100 */
[----:B------:R-:W-:Y:S01]  /*0020*/  ELECT P0, URZ, PT ;  /* 0x00000000003f782f */ /* 0x000fe20003800000 */
[----:B------:R-:W-:Y:S01]  /*0030*/  BSSY B0, `(.L_x_0) ;  /* 0x0000015000007945 */ /* 0x000fe20003800000 */
[--C-:B-1----:R-:W-:Y:S02]  /*0040*/  SHF.R.U32.HI R0, RZ, 0x5, R2.reuse ;  /* 0x00000005ff007819 */ /* 0x102fe40000011602 */
[----:B------:R-:W-:-:S03]  /*0050*/  SHF.R.U32.HI R18, RZ, 0x7, R2 ;  /* 0x00000007ff127819 */ /* 0x000fc60000011602 */
[----:B------:R-:W1:Y:S04]  /*0060*/  SHFL.IDX PT, R4, R0, RZ, 0x1f ;  /* 0x00001fff00047589 */ /* 0x000e6800000e0000 */
[----:B------:R-:W2:Y:S01]  /*0070*/  SHFL.IDX PT, R3, R18, RZ, 0x1f ;  /* 0x00001fff12037589 */ /* 0x000ea200000e0000 */
[----:B-1----:R-:W-:Y:S02]  /*0080*/  R2UR UR10, R4 ;  /* 0x00000000040a72ca */ /* 0x002fe400000e0000 */
[----:B--2---:R-:W-:-:S11]  /*0090*/  R2UR UR5, R3 ;  /* 0x00000000030572ca */ /* 0x004fd600000e0000 */
[----:B------:R-:W-:Y:S02]  /*00a0*/  USHF.R.S32.HI UR4, URZ, 0x1f, UR10 ;  /* 0x0000001f3f047899 */ /* 0x000fe4000801140a */
[----:B------:R-:W-:Y:S02]  /*00b0*/  ISETP.NE.OR P0, PT, RZ, UR10, !P0 ;  /* 0x0000000aff007c0c */ /* 0x000fe4000c705670 */
[----:B------:R-:W-:-:S04]  /*00c0*/  ULEA.HI UR4, UR4, UR10, URZ, 0x2 ;  /* 0x0000000a04047291 */ /* 0x000fc8000f8f103f */
[----:B------:R-:W-:-:S04]  /*00d0*/  ULOP3.LUT UR4, UR4, 0xfffffffc, URZ, 0xc0, !UPT ;  /* 0xfffffffc04047892 */ /* 0x000fc8000f8ec03f */
[----:B------:R-:W-:-:S03]  /*00e0*/  UIADD3 UR10, UR10, -UR4, URZ ;  /* 0x800000040a0a7290 */ /* 0x000fc6000fffe03f */
[----:B0-----:R-:W-:Y:S09]  /*00f0*/  @P0 BRA `(.L_x_1) ;  /* 0x0000000000200947 */ /* 0x001ff20003800000 */
[----:B------:R-:W-:Y:S02]  /*0100*/  ULDC.64 UR6, c[0x0][0x198] ;  /* 0x0000660000067ab9 */ /* 0x000fe40000000a00 */
[----:B------:R-:W-:Y:S02]  /*0110*/  UIADD3 UR8, UP0, UR6, 0xf0, URZ ;  /* 0x000000f006087890 */ /* 0x000fe4000ff1e03f */
[----:B------:R-:W-:Y:S02]  /*0120*/  UIADD3 UR6, UP1, UR6, 0x1f0, URZ ;  /* 0x000001f006067890 */ /* 0x000fe4000ff3e03f */
[----:B------:R-:W-:Y:S02]  /*0130*/  UIADD3.X UR9, URZ, UR7, URZ, UP0, !UPT ;  /* 0x000000073f097290 */ /* 0x000fe400087fe43f */
[----:B------:R-:W-:-:S07]  /*0140*/  UIADD3.X UR7, URZ, UR7, URZ, UP1, !UPT ;  /* 0x000000073f077290 */ /* 0x000fce0008ffe43f */
[----:B------:R0:W-:Y:S02]  /*0150*/  UTMACCTL.PF [UR8] ;  /* 0x00000000080079b9 */ /* 0x0001e40008040000 */
[----:B------:R0:W-:Y:S02]  /*0160*/  UTMACCTL.PF [UR6] ;  /* 0x00000000060079b9 */ /* 0x0001e40008040000 */
[----:B0-----:R-:W-:Y:S01]  /*0170*/  NOP ;  /* 0x0000000000007918 */ /* 0x001fe20000000000 */
.L_x_1:
[----:B------:R-:W-:Y:S05]  /*0180*/  BSYNC B0 ;  /* 0x0000000000007941 */ /* 0x000fea0003800000 */
.L_x_0:
[----:B------:R-:W0:Y:S01]  /*0190*/  SHFL.IDX PT, R3, R0, RZ, 0x1f ;  /* 0x00001fff00037589 */ /* 0x000e2200000e0000 */
[----:B------:R-:W-:Y:S01]  /*01a0*/  UISETP.NE.AND UP0, UPT, UR10, 0x3, UPT ;  /* 0x000000030a00788c */ /* 0x000fe2000bf05270 */
[----:B------:R-:W-:Y:S01]  /*01b0*/  ISETP.NE.AND P1, PT, RZ, UR5, PT ;  /* 0x00000005ff007c0c */ /* 0x000fe2000bf25270 */
[----:B------:R-:W-:Y:S02]  /*01c0*/  UIADD3 UR18, UR5, -0x1, URZ ;  /* 0xffffffff05127890 */ /* 0x000fe4000fffe03f */
[----:B------:R-:W-:Y:S02]  /*01d0*/  UISETP.EQ.OR UP0, UPT, UR10, URZ, !UP0 ;  /* 0x0000003f0a00728c */ /* 0x000fe4000c702670 */
[----:B------:R-:W-:Y:S02]  /*01e0*/  UISETP.GE.U32.AND UP1, UPT, UR18, 0x2, UPT ;  /* 0x000000021200788c */ /* 0x000fe4000bf26070 */
[----:B------:R-:W-:-:S04]  /*01f0*/  UISETP.EQ.AND UP0, UPT, UR5, URZ, UP0 ;  /* 0x0000003f0500728c */ /* 0x000fc80008702270 */
[----:B------:R-:W-:-:S04]  /*0200*/  USEL UR40, URZ, 0x1, !UP0 ;  /* 0x000000013f287887 */ /* 0x000fc8000c000000 */
[----:B------:R-:W-:Y:S01]  /*0210*/  USEL UR40, UR40, 0x2, UP1 ;  /* 0x0000000228287887 */ /* 0x000fe20008800000 */
[----:B0-----:R-:W-:-:S13]  /*0220*/  ISETP.NE.AND P0, PT, R3, RZ, PT ;  /* 0x000000ff0300720c */ /* 0x001fda0003f05270 */
[----:B------:R-:W-:Y:S05]  /*0230*/  @P0 BRA `(.L_x_2) ;  /* 0x0000000000c40947 */ /* 0x000fea0003800000 */
[----:B------:R-:W-:Y:S01]  /*0240*/  ELECT P0, URZ, PT ;  /* 0x00000000003f782f */ /* 0x000fe20003800000 */
[----:B------:R-:W-:-:S12]  /*0250*/  BSSY B0, `(.L_x_2) ;  /* 0x000002f000007945 */ /* 0x000fd80003800000 */
[----:B------:R-:W-:Y:S05]  /*0260*/  @!P0 BRA `(.L_x_3) ;  /* 0x0000000000b48947 */ /* 0x000fea0003800000 */
[----:B------:R-:W0:Y:S01]  /*0270*/  S2UR UR8, SR_CgaCtaId ;  /* 0x00000000000879c3 */ /* 0x000e220000008800 */
[----:B------:R-:W-:Y:S01]  /*0280*/  UMOV UR4, 0x400 ;  /* 0x0000040000047882 */ /* 0x000fe20000000000 */
[----:B------:R-:W-:Y:S01]  /*0290*/  UMOV UR5, 0x1 ;  /* 0x0000000100057882 */ /* 0x000fe20000000000 */
[----:B------:R-:W-:Y:S02]  /*02a0*/  UMOV UR6, 0x100 ;  /* 0x0000010000067882 */ /* 0x000fe40000000000 */
[----:B------:R-:W-:-:S04]  /*02b0*/  UIADD3 UR6, -UR6, 0x100000, URZ ;  /* 0x0010000006067890 */ /* 0x000fc8000fffe13f */
[----:B------:R-:W-:Y:S02]  /*02c0*/  USHF.L.U32 UR7, UR6, 0xb, URZ ;  /* 0x0000000b06077899 */ /* 0x000fe4000800063f */
[----:B------:R-:W-:Y:S02]  /*02d0*/  USHF.L.U32 UR6, UR6, 0x1, URZ ;  /* 0x0000000106067899 */ /* 0x000fe4000800063f */
[----:B0-----:R-:W-:Y:S02]  /*02e0*/  ULEA UR8, UR8, UR4, 0x18 ;  /* 0x0000000408087291 */ /* 0x001fe4000f8ec03f */
[----:B------:R-:W-:-:S04]  /*02f0*/  UIADD3 UR4, -UR5, 0x100000, URZ ;  /* 0x0010000005047890 */ /* 0x000fc8000fffe13f */
[----:B------:R-:W-:Y:S02]  /*0300*/  USHF.L.U32 UR5, UR4, 0xb, URZ ;  /* 0x0000000b04057899 */ /* 0x000fe4000800063f */
[----:B------:R-:W-:Y:S01]  /*0310*/  USHF.L.U32 UR4, UR4, 0x1, URZ ;  /* 0x0000000104047899 */ /* 0x000fe2000800063f */
[----:B------:R-:W0:Y:S11]  /*0320*/  FENCE.VIEW.ASYNC.S ;  /* 0x00000000000073c6 */ /* 0x000e360000000000 */
[----:B0-----:R0:W1:Y:S01]  /*0330*/  SYNCS.EXCH.64 URZ, [UR8], UR4 ;  /* 0x00000004083f75b2 */ /* 0x0010620008000100 */
[----:B------:R0:W2:Y:S01]  /*0340*/  SYNCS.EXCH.64 URZ, [UR8+0x80], UR6 ;  /* 0x00008006083f75b2 */ /* 0x0000a20008000100 */
[----:B------:R0:W3:Y:S01]  /*0350*/  SYNCS.EXCH.64 URZ, [UR8+0x8], UR4 ;  /* 0x00000804083f75b2 */ /* 0x0000e20008000100 */
[----:B------:R0:W4:Y:S01]  /*0360*/  SYNCS.EXCH.64 URZ, [UR8+0x88], UR6 ;  /* 0x00008806083f75b2 */ /* 0x0001220008000100 */
[----:B------:R0:W0:Y:S01]  /*0370*/  SYNCS.EXCH.64 URZ, [UR8+0x10], UR4 ;  /* 0x00001004083f75b2 */ /* 0x0000220008000100 */
        /* <DEDUP_REMOVED lines=27> */
[----:B-1234-:R-:W-:Y:S01]  /*0530*/  NOP ;  /* 0x0000000000007918 */ /* 0x01efe20000000000 */
.L_x_3:
[----:B0-----:R-:W-:Y:S05]  /*0540*/  BSYNC B0 ;  /* 0x0000000000007941 */ /* 0x001fea0003800000 */
.L_x_2:
[----:B------:R-:W0:Y:S01]  /*0550*/  SHFL.IDX PT, R0, R0, RZ, 0x1f ;  /* 0x00001fff00007589 */ /* 0x000e2200000e0000 */
[----:B------:R-:W-:Y:S01]  /*0560*/  ELECT P0, URZ, PT ;  /* 0x00000000003f782f */ /* 0x000fe20003800000 */
[----:B------:R-:W1:Y:S01]  /*0570*/  S2UR UR17, SR_CTAID.Y ;  /* 0x00000000001179c3 */ /* 0x000e620000002600 */
[----:B------:R-:W-:Y:S01]  /*0580*/  ULDC UR5, c[0x0][0x65c] ;  /* 0x0001970000057ab9 */ /* 0x000fe20000000800 */
[----:B------:R-:W-:Y:S01]  /*0590*/  UMOV UR12, 0x20 ;  /* 0x00000020000c7882 */ /* 0x000fe20000000000 */
[----:B------:R-:W-:Y:S01]  /*05a0*/  UISETP.NE.AND UP2, UPT, UR5, 0x1, UPT ;  /* 0x000000010500788c */ /* 0x000fe2000bf45270 */
[----:B------:R-:W-:Y:S01]  /*05b0*/  NOP ;  /* 0x0000000000007918 */ /* 0x000fe20000000000 */
[----:B------:R-:W-:Y:S02]  /*05c0*/  NOP ;  /* 0x0000000000007918 */ /* 0x000fe40000000000 */
[----:B------:R-:W-:Y:S01]  /*05d0*/  UP2UR UR46, UPR, URZ, 0x4 ;  /* 0x000000043f2e7883 */ /* 0x000fe20008000000 */
[----:B------:R-:W2:Y:S01]  /*05e0*/  S2UR UR4, SR_CTAID.X ;  /* 0x00000000000479c3 */ /* 0x000ea20000002500 */
[----:B------:R-:W-:-:S02]  /*05f0*/  PLOP3.LUT P2, PT, PT, PT, UP2, 0x80, 0x0 ;  /* 0x000000000000781c */ /* 0x000fc40003f4f028 */
[----:B------:R-:W-:Y:S02]  /*0600*/  PLOP3.LUT P3, PT, PT, PT, UP2, 0x80, 0x0 ;  /* 0x000000000000781c */ /* 0x000fe40003f6f028 */
[----:B------:R-:W-:Y:S01]  /*0610*/  PLOP3.LUT P4, PT, PT, PT, UP2, 0x80, 0x0 ;  /* 0x000000000000781c */ /* 0x000fe20003f8f028 */
[----:B------:R-:W-:Y:S01]  /*0620*/  @UP2 ULDC UR14, c[0x0][0x10] ;  /* 0x00000400000e2ab9 */ /* 0x000fe20000000800 */
[----:B------:R-:W-:Y:S01]  /*0630*/  @UP2 UMOV UR9, URZ ;  /* 0x0000003f00092c82 */ /* 0x000fe20008000000 */
[----:B------:R-:W-:Y:S01]  /*0640*/  @!UP2 ULDC UR11, c[0x0][0xc] ;  /* 0x00000300000baab9 */ /* 0x000fe20000000800 */
[----:B0-----:R-:W-:Y:S01]  /*0650*/  ISETP.NE.OR P0, PT, R0, RZ, !P0 ;  /* 0x000000ff0000720c */ /* 0x001fe20004705670 */
[----:B-1----:R-:W-:Y:S02]  /*0660*/  @UP2 UMOV UR7, UR17 ;  /* 0x0000001100072c82 */ /* 0x002fe40008000000 */
[----:B------:R-:W-:Y:S01]  /*0670*/  @UP2 UMOV UR8, UR7 ;  /* 0x0000000700082c82 */ /* 0x000fe20008000000 */
[----:B------:R-:W-:Y:S01]  /*0680*/  @!UP2 UMOV UR7, UR17 ;  /* 0x000000110007ac82 */ /* 0x000fe20008000000 */
[----:B--2---:R-:W-:-:S08]  /*0690*/  @UP2 UIMAD.WIDE.U32 UR14, UR4, UR14, UR8 ;  /* 0x0000000e040e22a5 */ /* 0x004fd0000f8e0008 */
[----:B------:R-:W-:Y:S01]  /*06a0*/  VOTEU.ALL UP0, P0 ;  /* 0x00000000003f7886 */ /* 0x000fe20000000000 */
[----:B------:R-:W-:Y:S01]  /*06b0*/  VOTEU.ALL UP1, P0 ;  /* 0x00000000003f7886 */ /* 0x000fe20000020000 */
[----:B------:R-:W-:-:S03]  /*06c0*/  IMAD.U32 R17, RZ, RZ, UR15 ;  /* 0x0000000fff117e24 */ /* 0x000fc6000f8e00ff */
[----:B------:R-:W0:Y:S01]  /*06d0*/  @!UP0 S2UR UR6, SR_CgaCtaId ;  /* 0x00000000000689c3 */ /* 0x000e220000008800 */
[----:B------:R-:W-:Y:S01]  /*06e0*/  @!UP0 UMOV UR5, 0x400 ;  /* 0x0000040000058882 */ /* 0x000fe20000000000 */
[----:B------:R-:W-:-:S04]  /*06f0*/  @!UP0 UIADD3 UR12, -UR12, 0x100000, URZ ;  /* 0x001000000c0c8890 */ /* 0x000fc8000fffe13f */
[----:B------:R-:W-:Y:S02]  /*0700*/  @!UP0 USHF.L.U32 UR13, UR12, 0xb, URZ ;  /* 0x0000000b0c0d8899 */ /* 0x000fe4000800063f */
[----:B------:R-:W-:Y:S01]  /*0710*/  @!UP0 USHF.L.U32 UR12, UR12, 0x1, URZ ;  /* 0x000000010c0c8899 */ /* 0x000fe2000800063f */
[----:B------:R-:W-:Y:S01]  /*0720*/  IMAD.U32 R16, RZ, RZ, UR14 ;  /* 0x0000000eff107e24 */ /* 0x000fe2000f8e00ff */
[----:B0-----:R-:W-:Y:S01]  /*0730*/  @!UP0 ULEA UR16, UR6, UR5, 0x18 ;  /* 0x0000000506108291 */ /* 0x001fe2000f8ec03f */
[----:B------:R-:W-:Y:S02]  /*0740*/  VOTEU.ALL UP0, P0 ;  /* 0x00000000003f7886 */ /* 0x000fe40000000000 */
[----:B------:R-:W-:Y:S01]  /*0750*/  UMOV UR5, URZ ;  /* 0x0000003f00057c82 */ /* 0x000fe20008000000 */
[----:B------:R-:W-:Y:S01]  /*0760*/  @UP2 UMOV UR6, URZ ;  /* 0x0000003f00062c82 */ /* 0x000fe20008000000 */
[----:B------:R-:W-:Y:S01]  /*0770*/  @!UP2 UIMAD.WIDE.U32 UR8, UR11, UR7, UR4 ;  /* 0x000000070b08a2a5 */ /* 0x000fe2000f8e0004 */
[----:B------:R-:W-:Y:S01]  /*0780*/  PLOP3.LUT P0, PT, PT, PT, UP2, 0x80, 0x0 ;  /* 0x000000000000781c */ /* 0x000fe20003f0f028 */
[----:B------:R-:W-:-:S04]  /*0790*/  @UP2 UIADD3 UR6, UR15, UR6, URZ ;  /* 0x000000060f062290 */ /* 0x000fc8000fffe03f */
[----:B------:R-:W-:Y:S01]  /*07a0*/  IMAD.U32 R7, RZ, RZ, UR9 ;  /* 0x00000009ff077e24 */ /* 0x000fe2000f8e00ff */
[----:B------:R-:W0:Y:S02]  /*07b0*/  FENCE.VIEW.ASYNC.S ;  /* 0x00000000000073c6 */ /* 0x000e240000000000 */
[----:B0-----:R0:W1:Y:S01]  /*07c0*/  @!UP0 SYNCS.EXCH.64 URZ, [UR16+0x110], UR12 ;  /* 0x0001100c103f85b2 */ /* 0x0010620008000100 */
[----:B------:R-:W-:Y:S02]  /*07d0*/  IMAD.U32 R4, RZ, RZ, UR8 ;  /* 0x00000008ff047e24 */ /* 0x000fe4000f8e00ff */
[----:B------:R-:W-:Y:S01]  /*07e0*/  @P2 IMAD.U32 R17, RZ, RZ, UR6 ;  /* 0x00000006ff112e24 */ /* 0x000fe2000f8e00ff */
[----:B------:R-:W-:Y:S01]  /*07f0*/  @!P4 MOV R17, R7 ;  /* 0x000000070011c202 */ /* 0x000fe20000000f00 */
[----:B------:R-:W-:Y:S02]  /*0800*/  IMAD.U32 R5, RZ, RZ, UR9 ;  /* 0x00000009ff057e24 */ /* 0x000fe4000f8e00ff */
[----:B------:R-:W-:-:S02]  /*0810*/  IMAD.U32 R6, RZ, RZ, UR8 ;  /* 0x00000008ff067e24 */ /* 0x000fc4000f8e00ff */
[----:B------:R-:W-:Y:S01]  /*0820*/  @!P3 IMAD.MOV.U32 R16, RZ, RZ, R4 ;  /* 0x000000ffff10b224 */ /* 0x000fe200078e0004 */
[----:B------:R0:W1:Y:S01]  /*0830*/  @!UP1 SYNCS.EXCH.64 URZ, [UR16+0x118], UR12 ;  /* 0x0001180c103f95b2 */ /* 0x0000620008000100 */
[----:B------:R-:W-:Y:S01]  /*0840*/  NOP ;  /* 0x0000000000007918 */ /* 0x000fe20000000000 */
[----:B-1----:R-:W-:Y:S06]  /*0850*/  BAR.SYNC.DEFER_BLOCKING 0x0 ;  /* 0x0000000000007b1d */ /* 0x002fec0000010000 */
[----:B------:R-:W-:Y:S05]  /*0860*/  @!P1 BRA `(.L_x_4) ;  /* 0x000000e000589947 */ /* 0x000fea0003800000 */
[----:B------:R-:W-:-:S06]  /*0870*/  UISETP.GT.U32.AND UP0, UPT, UR18, 0x1, UPT ;  /* 0x000000011200788c */ /* 0x000fcc000bf04070 */
[----:B------:R-:W-:-:S13]  /*0880*/  PLOP3.LUT P0, PT, PT, PT, UP0, 0x80, 0x0 ;  /* 0x000000000000781c */ /* 0x000fda0003f0f008 */
[----:B0-----:R-:W-:Y:S05]  /*0890*/  @P0 EXIT ;  /* 0x000000000000094d */ /* 0x001fea0003800000 */
[----:B------:R-:W-:Y:S01]  /*08a0*/  ULDC.64 UR8, c[0x0][0x650] ;  /* 0x0001940000087ab9 */ /* 0x000fe20000000a00 */
[----:B------:R-:W-:Y:S01]  /*08b0*/  UMOV UR42, 0xffffffff ;  /* 0xffffffff002a7882 */ /* 0x000fe20000000000 */
[----:B------:R-:W-:Y:S01]  /*08c0*/  ISETP.GE.U32.AND P0, PT, R16, UR8, PT ;  /* 0x0000000810007c0c */ /* 0x000fe2000bf06070 */
[----:B------:R-:W-:Y:S01]  /*08d0*/  UMOV UR41, 0xffffffff ;  /* 0xffffffff00297882 */ /* 0x000fe20000000000 */
[----:B------:R-:W-:Y:S01]  /*08e0*/  UMOV UR44, 0xffffffff ;  /* 0xffffffff002c7882 */ /* 0x000fe20000000000 */
[----:B------:R-:W-:Y:S02]  /*08f0*/  PRMT R0, RZ, 0x7610, R0 ;  /* 0x00007610ff007816 */ /* 0x000fe40000000000 */
[----:B------:R-:W-:-:S13]  /*0900*/  ISETP.GE.U32.AND.EX P0, PT, R17, UR9, PT, P0 ;  /* 0x0000000911007c0c */ /* 0x000fda000bf06100 */
[----:B------:R-:W-:Y:S05]  /*0910*/  @P0 BRA `(.L_x_5) ;  /* 0x0000000400800947 */ /* 0x000fea0003800000 */
[----:B------:R-:W-:Y:S01]  /*0920*/  I2FP.F32.U32 R0, UR4 ;  /* 0x0000000400007c45 */ /* 0x000fe20008201000 */
[----:B------:R-:W-:Y:S01]  /*0930*/  ULDC.64 UR16, c[0x0][0x628] ;  /* 0x00018a0000107ab9 */ /* 0x000fe20000000a00 */
[----:B------:R-:W-:Y:S01]  /*0940*/  ULDC UR6, c[0x0][0x150] ;  /* 0x0000540000067ab9 */ /* 0x000fe20000000800 */
[----:B------:R-:W-:Y:S01]  /*0950*/  ISETP.NE.U32.AND P0, PT, RZ, UR16, PT ;  /* 0x00000010ff007c0c */ /* 0x000fe2000bf05070 */
[----:B------:R-:W-:Y:S01]  /*0960*/  ULDC UR15, c[0x0][0x630] ;  /* 0x00018c00000f7ab9 */ /* 0x000fe20000000800 */
[----:B------:R-:W-:Y:S01]  /*0970*/  FMUL R0, R0, UR6 ;  /* 0x0000000600007c20 */ /* 0x000fe20008400000 */
[----:B------:R-:W-:Y:S01]  /*0980*/  R2UR UR18, R16 ;  /* 0x00000000101272ca */ /* 0x000fe200000e0000 */
[----:B------:R-:W-:Y:S01]  /*0990*/  ULDC UR20, c[0x0][0x154] ;  /* 0x0000550000147ab9 */ /* 0x000fe20000000800 */
[----:B------:R-:W-:Y:S01]  /*09a0*/  ISETP.NE.AND.EX P0, PT, RZ, UR17, PT, P0 ;  /* 0x00000011ff007c0c */ /* 0x000fe2000bf05300 */
[----:B------:R0:W1:Y:S01]  /*09b0*/  F2I.U32.TRUNC.NTZ R3, R0 ;  /* 0x0000000000037305 */ /* 0x000062000020f000 */
[----:B------:R-:W-:-:S02]  /*09c0*/  R2UR UR19, R17 ;  /* 0x00000000111372ca */ /* 0x000fc400000e0000 */
[----:B------:R-:W-:Y:S02]  /*09d0*/  R2UR UR8, R16 ;  /* 0x00000000100872ca */ /* 0x000fe400000e0000 */
[----:B------:R-:W-:-:S07]  /*09e0*/  R2UR UR9, R17 ;  /* 0x00000000110972ca */ /* 0x000fce00000e0000 */
[----:B0-----:R-:W-:Y:S08]  /*09f0*/  @!P0 BRA `(.L_x_6) ;  /* 0x0000000000308947 */ /* 0x001ff00003800000 */
[----:B------:R-:W-:Y:S01]  /*0a00*/  R2UR UR8, R16 ;  /* 0x00000000100872ca */ /* 0x000fe200000e0000 */
[----:B------:R-:W-:Y:S01]  /*0a10*/  ULDC UR6, c[0x0][0x634] ;  /* 0x00018d0000067ab9 */ /* 0x000fe20000000800 */
[----:B------:R-:W-:-:S11]  /*0a20*/  R2UR UR14, R17 ;  /* 0x00000000110e72ca */ /* 0x000fd600000e0000 */
[----:B------:R-:W-:-:S04]  /*0a30*/  UIADD3 UR6, UP0, UR8, UR6, URZ ;  /* 0x0000000608067290 */ /* 0x000fc8000ff1e03f */
[----:B------:R-:W-:-:S04]  /*0a40*/  UIADD3.X UR14, URZ, UR14, URZ, UP0, !UPT ;  /* 0x0000000e3f0e7290 */ /* 0x000fc800087fe43f */
[----:B------:R-:W-:-:S04]  /*0a50*/  UIMAD.WIDE.U32 UR8, UR14, UR16, URZ ;  /* 0x000000100e0872a5 */ /* 0x000fc8000f8e003f */
[----:B------:R-:W-:Y:S02]  /*0a60*/  UIMAD.WIDE.U32 UR10, UP0, UR6, UR17, UR8 ;  /* 0x00000011060a72a5 */ /* 0x000fe4000f800008 */
[----:B------:R-:W-:Y:S02]  /*0a70*/  UIMAD.WIDE.U32 UR8, UR6, UR16, URZ ;  /* 0x00000010060872a5 */ /* 0x000fe4000f8e003f */
[----:B------:R-:W-:Y:S02]  /*0a80*/  UIADD3.X UR13, URZ, URZ, URZ, UP0, !UPT ;  /* 0x0000003f3f0d7290 */ /* 0x000fe400087fe43f */
[----:B------:R-:W-:Y:S01]  /*0a90*/  UIADD3 URZ, UP0, UR9, UR10, URZ ;  /* 0x0000000a093f7290 */ /* 0x000fe2000ff1e03f */
[----:B------:R-:W-:-:S03]  /*0aa0*/  UMOV UR12, UR11 ;  /* 0x0000000b000c7c82 */ /* 0x000fc60008000000 */
[----:B------:R-:W-:-:S12]  /*0ab0*/  UIMAD.WIDE.U32.X UR8, UR14, UR17, UR12, UP0 ;  /* 0x000000110e0872a5 */ /* 0x000fd800080e040c */
.L_x_6:
[----:B------:R-:W-:Y:S01]  /*0ac0*/  USHF.R.U64 UR44, UR8, UR15, UR9 ;  /* 0x0000000f082c7299 */ /* 0x000fe20008001209 */
[----:B------:R-:W-:Y:S01]  /*0ad0*/  I2FP.F32.U32 R0, UR7 ;  /* 0x0000000700007c45 */ /* 0x000fe20008201000 */
[----:B------:R-:W-:Y:S01]  /*0ae0*/  USHF.R.U32.HI UR5, URZ, UR15, UR9 ;  /* 0x0000000f3f057299 */ /* 0x000fe20008011609 */
[----:B-1----:R-:W-:Y:S01]  /*0af0*/  R2UR UR12, R3 ;  /* 0x00000000030c72ca */ /* 0x002fe200000e0000 */
[----:B------:R-:W-:Y:S02]  /*0b00*/  UIADD3 UR6, UP0, URZ, -UR44, URZ ;  /* 0x8000002c3f067290 */ /* 0x000fe4000ff1e03f */
[----:B------:R-:W-:Y:S01]  /*0b10*/  FMUL R0, R0, UR20 ;  /* 0x0000001400007c20 */ /* 0x000fe20008400000 */
[----:B------:R-:W-:Y:S01]  /*0b20*/  ULDC.64 UR8, c[0x0][0x620] ;  /* 0x0001880000087ab9 */ /* 0x000fe20000000a00 */
[----:B------:R-:W-:Y:S01]  /*0b30*/  UIADD3.X UR5, URZ, ~UR5, URZ, UP0, !UPT ;  /* 0x800000053f057290 */ /* 0x000fe200087fe43f */
[----:B------:R-:W-:Y:S01]  /*0b40*/  UMOV UR10, UR18 ;  /* 0x00000012000a7c82 */ /* 0x000fe20008000000 */
[----:B------:R-:W-:-:S02]  /*0b50*/  UMOV UR11, UR19 ;  /* 0x00000013000b7c82 */ /* 0x000fc40008000000 */
[----:B------:R-:W-:Y:S01]  /*0b60*/  UIMAD UR5, UR5, UR8, URZ ;  /* 0x00000008050572a4 */ /* 0x000fe2000f8e023f */
[----:B------:R-:W0:Y:S01]  /*0b70*/  F2I.U32.TRUNC.NTZ R0, R0 ;  /* 0x0000000000007305 */ /* 0x000e22000020f000 */
[----:B------:R-:W-:Y:S02]  /*0b80*/  UIMAD.WIDE.U32 UR10, UR6, UR8, UR10 ;  /* 0x00000008060a72a5 */ /* 0x000fe4000f8e000a */
[----:B------:R-:W-:Y:S01]  /*0b90*/  UIMAD UR6, UR6, UR9, UR5 ;  /* 0x00000009060672a4 */ /* 0x000fe2000f8e0205 */
[----:B------:R-:W-:Y:S01]  /*0ba0*/  ULDC UR21, c[0x0][0x658] ;  /* 0x0001960000157ab9 */ /* 0x000fe20000000800 */
[----:B------:R-:W-:Y:S02]  /*0bb0*/  UMOV UR19, 0xffffffff ;  /* 0xffffffff00137882 */ /* 0x000fe40000000000 */
[----:B------:R-:W-:Y:S01]  /*0bc0*/  UIADD3 UR6, UR11, UR6, URZ ;  /* 0x000000060b067290 */ /* 0x000fe2000fffe03f */
[----:B------:R-:W-:Y:S01]  /*0bd0*/  ULDC UR15, c[0x0][0x618] ;  /* 0x00018600000f7ab9 */ /* 0x000fe20000000800 */
[----:B------:R-:W-:Y:S01]  /*0be0*/  ULDC.64 UR8, c[0x0][0x640] ;  /* 0x0001900000087ab9 */ /* 0x000fe20000000a00 */
[----:B------:R-:W-:Y:S01]  /*0bf0*/  USHF.L.U32 UR11, UR19, UR21, URZ ;  /* 0x00000015130b7299 */ /* 0x000fe2000800063f */
[----:B------:R-:W-:Y:S01]  /*0c00*/  ISETP.NE.U32.AND P0, PT, RZ, UR8, PT ;  /* 0x00000008ff007c0c */ /* 0x000fe2000bf05070 */
[----:B------:R-:W-:-:S02]  /*0c10*/  USHF.R.U64 UR19, UR10, UR15, UR6 ;  /* 0x0000000f0a137299 */ /* 0x000fc40008001206 */
[----:B------:R-:W-:Y:S01]  /*0c20*/  USHF.R.U32.HI UR10, URZ, UR15, UR6 ;  /* 0x0000000f3f0a7299 */ /* 0x000fe20008011606 */
[----:B0-----:R-:W-:Y:S01]  /*0c30*/  R2UR UR14, R0 ;  /* 0x00000000000e72ca */ /* 0x001fe200000e0000 */
[----:B------:R-:W-:Y:S01]  /*0c40*/  ULDC UR17, c[0x0][0x608] ;  /* 0x0001820000117ab9 */ /* 0x000fe20000000800 */
[----:B------:R-:W-:Y:S01]  /*0c50*/  ISETP.NE.AND.EX P0, PT, RZ, UR9, PT, P0 ;  /* 0x00000009ff007c0c */ /* 0x000fe2000bf05300 */
[----:B------:R-:W-:Y:S02]  /*0c60*/  USHF.R.U64 UR23, UR19, UR17, UR10 ;  /* 0x0000001113177299 */ /* 0x000fe4000800120a */
[----:B------:R-:W-:Y:S01]  /*0c70*/  USHF.R.U32.HI UR10, URZ, UR17, UR10 ;  /* 0x000000113f0a7299 */ /* 0x000fe2000801160a */
[----:B------:R-:W-:Y:S01]  /*0c80*/  UMOV UR16, 0x1 ;  /* 0x0000000100107882 */ /* 0x000fe20000000000 */
[----:B------:R-:W-:Y:S02]  /*0c90*/  UIADD3 UR12, -UR12, URZ, URZ ;  /* 0x0000003f0c0c7290 */ /* 0x000fe4000fffe13f */
[----:B------:R-:W-:-:S02]  /*0ca0*/  USHF.R.U64 UR24, UR23, UR21, UR10 ;  /* 0x0000001517187299 */ /* 0x000fc4000800120a */
[----:B------:R-:W-:Y:S01]  /*0cb0*/  USHF.L.U32 UR6, UR16, UR21, URZ ;  /* 0x0000001510067299 */ /* 0x000fe2000800063f */
[----:B------:R-:W-:Y:S01]  /*0cc0*/  ULDC UR13, c[0x0][0x144] ;  /* 0x00005100000d7ab9 */ /* 0x000fe20000000800 */
[----:B------:R-:W-:Y:S01]  /*0cd0*/  ULDC UR5, c[0x0][0x600] ;  /* 0x0001800000057ab9 */ /* 0x000fe20000000800 */
[----:B------:R-:W-:Y:S02]  /*0ce0*/  ULOP3.LUT UR16, URZ, UR11, URZ, 0x33, !UPT ;  /* 0x0000000b3f107292 */ /* 0x000fe4000f8e333f */
[----:B------:R-:W-:Y:S02]  /*0cf0*/  USHF.R.U32.HI UR11, URZ, UR21, UR10 ;  /* 0x000000153f0b7299 */ /* 0x000fe4000801160a */
[----:B------:R-:W-:Y:S02]  /*0d00*/  UIADD3 UR18, UR5, -0x1, URZ ;  /* 0xffffffff05127890 */ /* 0x000fe4000fffe03f */
[----:B------:R-:W-:Y:S02]  /*0d10*/  UIADD3 UR20, -UR14, URZ, URZ ;  /* 0x0000003f0e147290 */ /* 0x000fe4000fffe13f */
[----:B------:R-:W-:Y:S01]  /*0d20*/  UIMAD UR4, UR13, UR12, UR4 ;  /* 0x0000000c0d0472a4 */ /* 0x000fe2000f8e0204 */
[----:B------:R-:W-:Y:S01]  /*0d30*/  ULDC UR25, c[0x0][0x148] ;  /* 0x0000520000197ab9 */ /* 0x000fe20000000800 */
[----:B------:R-:W-:Y:S01]  /*0d40*/  ULDC UR21, c[0x0][0x648] ;  /* 0x0001920000157ab9 */ /* 0x000fe20000000800 */
[----:B------:R-:W-:Y:S01]  /*0d50*/  ULDC UR22, c[0x0][0x638] ;  /* 0x00018e0000167ab9 */ /* 0x000fe20000000800 */
[----:B------:R-:W-:Y:S01]  /*0d60*/  UMOV UR10, UR24 ;  /* 0x00000018000a7c82 */ /* 0x000fe20008000000 */
[----:B------:R-:W-:Y:S07]  /*0d70*/  @!P0 BRA `(.L_x_7) ;  /* 0x0000000000308947 */ /* 0x000fee0003800000 */
[----:B------:R-:W-:Y:S02]  /*0d80*/  ULDC UR14, c[0x0][0x64c] ;  /* 0x00019300000e7ab9 */ /* 0x000fe40000000800 */
        /* <DEDUP_REMOVED lines=8> */
[----:B------:R-:W-:-:S07]  /*0e10*/  UIMAD.WIDE.U32.X UR8, UR17, UR9, UR14, UP0 ;  /* 0x00000009110872a5 */ /* 0x000fce00080e040e */
[----:B------:R-:W-:Y:S01]  /*0e20*/  UMOV UR10, UR8 ;  /* 0x00000008000a7c82 */ /* 0x000fe20008000000 */
[----:B------:R-:W-:-:S05]  /*0e30*/  UMOV UR11, UR9 ;  /* 0x00000009000b7c82 */ /* 0x000fca0008000000 */
.L_x_7:
[----:B------:R-:W-:Y:S01]  /*0e40*/  UISETP.NE.AND UP0, UPT, UR46, URZ, UPT ;  /* 0x0000003f2e00728c */ /* 0x000fe2000bf05270 */
[----:B------:R-:W-:Y:S01]  /*0e50*/  IMAD.MOV.U32 R0, RZ, RZ, 0x1 ;  /* 0x00000001ff007424 */ /* 0x000fe200078e00ff */
[----:B------:R-:W-:Y:S02]  /*0e60*/  USHF.R.U64 UR8, UR10, UR21, UR11 ;  /* 0x000000150a087299 */ /* 0x000fe4000800120b */
[----:B------:R-:W-:Y:S02]  /*0e70*/  ULOP3.LUT UR16, UR23, UR16, URZ, 0xc0, !UPT ;  /* 0x0000001017107292 */ /* 0x000fe4000f8ec03f */
[----:B------:R-:W-:Y:S02]  /*0e80*/  ULOP3.LUT UR18, UR19, UR18, URZ, 0xc0, !UPT ;  /* 0x0000001213127292 */ /* 0x000fe4000f8ec03f */
[----:B------:R-:W-:-:S03]  /*0e90*/  UIMAD UR16, UR6, UR8, UR16 ;  /* 0x00000008061072a4 */ /* 0x000fc6000f8e0210 */
[----:B------:R-:W-:Y:S02]  /*0ea0*/  @UP0 UIMAD UR4, UR25, UR20, UR7 ;  /* 0x00000014190402a4 */ /* 0x000fe4000f8e0207 */
[----:B------:R-:W-:-:S04]  /*0eb0*/  UIADD3 UR7, -UR8, URZ, URZ ;  /* 0x0000003f08077290 */ /* 0x000fc8000fffe13f */
[----:B------:R-:W-:-:S03]  /*0ec0*/  UIMAD UR6, UR7, UR22, UR24 ;  /* 0x00000016070672a4 */ /* 0x000fc6000f8e0218 */
[----:B------:R-:W-:Y:S01]  /*0ed0*/  ULDC UR7, c[0x0][0x610] ;  /* 0x0001840000077ab9 */ /* 0x000fe20000000800 */
[----:B------:R-:W-:Y:S02]  /*0ee0*/  UIMAD UR6, UR6, UR5, UR18 ;  /* 0x00000005060672a4 */ /* 0x000fe4000f8e0212 */
[----:B------:R-:W-:-:S04]  /*0ef0*/  UIMAD UR4, UR16, UR7, UR4 ;  /* 0x00000007100472a4 */ /* 0x000fc8000f8e0204 */
[----:B------:R-:W-:Y:S02]  /*0f00*/  USEL UR41, UR6, UR4, !UP0 ;  /* 0x0000000406297287 */ /* 0x000fe4000c000000 */
[----:B------:R-:W-:-:S12]  /*0f10*/  USEL UR42, UR4, UR6, !UP0 ;  /* 0x00000006042a7287 */ /* 0x000fd8000c000000 */
.L_x_5:
[----:B------:R-:W-:-:S08]  /*0f20*/  NOP ;  /* 0x0000000000007918 */ /* 0x000fd00000000000 */
[----:B------:R-:W0:Y:S02]  /*0f30*/  USETMAXREG.TRY_ALLOC.CTAPOOL UP0, 0xe8 ;  /* 0x000000e8000079c8 */ /* 0x000e240008000600 */
[----:B0-----:R-:W-:-:S13]  /*0f40*/  PLOP3.LUT P0, PT, PT, PT, UP0, 0x80, 0x0 ;  /* 0x000000000000781c */ /* 0x001fda0003f0f008 */
[----:B------:R-:W-:Y:S05]  /*0f50*/  @!P0 BRA `(.L_x_5) ;  /* 0xfffffffc00f08947 */ /* 0x000fea000383ffff */
[----:B------:R-:W-:Y:S01]  /*0f60*/  ULDC.64 UR4, c[0x0][0x598] ;  /* 0x0001660000047ab9 */ /* 0x000fe20000000a00 */
[----:B------:R-:W-:Y:S01]  /*0f70*/  ULDC.64 UR36, c[0x0][0x208] ;  /* 0x0000820000247ab9 */ /* 0x000fe20000000a00 */
[----:B------:R-:W-:-:S04]  /*0f80*/  ISETP.NE.U32.AND P0, PT, RZ, UR4, PT ;  /* 0x00000004ff007c0c */ /* 0x000fc8000bf05070 */
[----:B------:R-:W-:-:S13]  /*0f90*/  ISETP.NE.AND.EX P0, PT, RZ, UR5, PT, P0 ;  /* 0x00000005ff007c0c */ /* 0x000fda000bf05300 */
[----:B------:R-:W-:Y:S05]  /*0fa0*/  @!P0 BRA `(.L_x_8) ;  /* 0x00000000001c8947 */ /* 0x000fea0003800000 */
[----:B------:R-:W0:Y:S02]  /*0fb0*/  LDC.64 R4, c[0x0][0x598] ;  /* 0x00016600ff047b82 */ /* 0x000e240000000a00 */
[----:B0-----:R-:W2:Y:S02]  /*0fc0*/  LDG.E.64 R4, desc[UR36][R4.64] ;  /* 0x0000002404047981 */ /* 0x001ea4000c1e1b00 */
[----:B--2---:R-:W-:-:S04]  /*0fd0*/  ISETP.NE.U32.AND P0, PT, R4, RZ, PT ;  /* 0x000000ff0400720c */ /* 0x004fc80003f05070 */
[----:B------:R-:W-:-:S13]  /*0fe0*/  ISETP.NE.AND.EX P0, PT, R5, RZ, PT, P0 ;  /* 0x000000ff0500720c */ /* 0x000fda0003f05300 */
[----:B------:R-:W-:Y:S05]  /*0ff0*/  @!P0 BRA `(.L_x_8) ;  /* 0x0000000000088947 */ /* 0x000fea0003800000 */
[----:B------:R0:W5:Y:S01]  /*1000*/  LD.E R22, desc[UR36][R4.64] ;  /* 0x0000002404167980 */ /* 0x000162000c101900 */
[----:B------:R-:W-:Y:S05]  /*1010*/  BRA `(.L_x_9) ;  /* 0x0000000000247947 */ /* 0x000fea0003800000 */
.L_x_8:
[----:B------:R-:W-:Y:S02]  /*1020*/  ULDC.64 UR4, c[0x0][0x588] ;  /* 0x0001620000047ab9 */ /* 0x000fe40000000a00 */
[----:B------:R-:W-:-:S04]  /*1030*/  ISETP.NE.U32.AND P0, PT, RZ, UR4, PT ;  /* 0x00000004ff007c0c */ /* 0x000fc8000bf05070 */
[----:B------:R-:W-:-:S13]  /*1040*/  ISETP.NE.AND.EX P0, PT, RZ, UR5, PT, P0 ;  /* 0x00000005ff007c0c */ /* 0x000fda000bf05300 */
[----:B------:R-:W-:Y:S05]  /*1050*/  @!P0 BRA `(.L_x_10) ;  /* 0x00000000000c8947 */ /* 0x000fea0003800000 */
[----:B------:R-:W0:Y:S02]  /*1060*/  LDC.64 R22, c[0x0][0x588] ;  /* 0x00016200ff167b82 */ /* 0x000e240000000a00 */
[----:B0-----:R1:W5:Y:S01]  /*1070*/  LDG.E R22, desc[UR36][R22.64] ;  /* 0x0000002416167981 */ /* 0x001362000c1e1900 */
[----:B------:R-:W-:Y:S05]  /*1080*/  BRA `(.L_x_9) ;  /* 0x0000000000087947 */ /* 0x000fea0003800000 */
.L_x_10:
[----:B------:R-:W-:Y:S02]  /*1090*/  ULDC UR4, c[0x0][0x580] ;  /* 0x0001600000047ab9 */ /* 0x000fe40000000800 */
[----:B------:R-:W-:-:S07]  /*10a0*/  IMAD.U32 R22, RZ, RZ, UR4 ;  /* 0x00000004ff167e24 */ /* 0x000fce000f8e00ff */
.L_x_9:
[----:B------:R-:W-:Y:S02]  /*10b0*/  ULDC.64 UR4, c[0x0][0x5a0] ;  /* 0x0001680000047ab9 */ /* 0x000fe40000000a00 */
[----:B------:R-:W-:-:S04]  /*10c0*/  ISETP.NE.U32.AND P0, PT, RZ, UR4, PT ;  /* 0x00000004ff007c0c */ /* 0x000fc8000bf05070 */
[----:B------:R-:W-:-:S13]  /*10d0*/  ISETP.NE.AND.EX P0, PT, RZ, UR5, PT, P0 ;  /* 0x00000005ff007c0c */ /* 0x000fda000bf05300 */
[----:B------:R-:W-:Y:S05]  /*10e0*/  @!P0 BRA `(.L_x_11) ;  /* 0x00000000001c8947 */ /* 0x000fea0003800000 */
[----:B0-----:R-:W0:Y:S02]  /*10f0*/  LDC.64 R4, c[0x0][0x5a0] ;  /* 0x00016800ff047b82 */ /* 0x001e240000000a00 */
[----:B0-----:R-:W2:Y:S02]  /*1100*/  LDG.E.64 R4, desc[UR36][R4.64] ;  /* 0x0000002404047981 */ /* 0x001ea4000c1e1b00 */
[----:B--2---:R-:W-:-:S04]  /*1110*/  ISETP.NE.U32.AND P0, PT, R4, RZ, PT ;  /* 0x000000ff0400720c */ /* 0x004fc80003f05070 */
[----:B------:R-:W-:-:S13]  /*1120*/  ISETP.NE.AND.EX P0, PT, R5, RZ, PT, P0 ;  /* 0x000000ff0500720c */ /* 0x000fda0003f05300 */
[----:B------:R-:W-:Y:S05]  /*1130*/  @!P0 BRA `(.L_x_11) ;  /* 0x0000000000088947 */ /* 0x000fea0003800000 */
[----:B------:R0:W5:Y:S01]  /*1140*/  LD.E R19, desc[UR36][R4.64] ;  /* 0x0000002404137980 */ /* 0x000162000c101900 */
[----:B------:R-:W-:Y:S05]  /*1150*/  BRA `(.L_x_12) ;  /* 0x0000000000247947 */ /* 0x000fea0003800000 */
.L_x_11:
[----:B------:R-:W-:Y:S02]  /*1160*/  ULDC.64 UR4, c[0x0][0x590] ;  /* 0x0001640000047ab9 */ /* 0x000fe40000000a00 */
[----:B------:R-:W-:-:S04]  /*1170*/  ISETP.NE.U32.AND P0, PT, RZ, UR4, PT ;  /* 0x00000004ff007c0c */ /* 0x000fc8000bf05070 */
[----:B------:R-:W-:-:S13]  /*1180*/  ISETP.NE.AND.EX P0, PT, RZ, UR5, PT, P0 ;  /* 0x00000005ff007c0c */ /* 0x000fda000bf05300 */
[----:B------:R-:W-:Y:S05]  /*1190*/  @!P0 BRA `(.L_x_13) ;  /* 0x00000000000c8947 */ /* 0x000fea0003800000 */
[----:B0-----:R-:W0:Y:S02]  /*11a0*/  LDC.64 R4, c[0x0][0x590] ;  /* 0x00016400ff047b82 */ /* 0x001e240000000a00 */
[----:B0-----:R2:W5:Y:S01]  /*11b0*/  LDG.E R19, desc[UR36][R4.64] ;  /* 0x0000002404137981 */ /* 0x001562000c1e1900 */
[----:B------:R-:W-:Y:S05]  /*11c0*/  BRA `(.L_x_12) ;  /* 0x0000000000087947 */ /* 0x000fea0003800000 */
.L_x_13:
[----:B------:R-:W-:Y:S02]  /*11d0*/  ULDC UR4, c[0x0][0x584] ;  /* 0x0001610000047ab9 */ /* 0x000fe40000000800 */
[----:B------:R-:W-:-:S07]  /*11e0*/  IMAD.U32 R19, RZ, RZ, UR4 ;  /* 0x00000004ff137e24 */ /* 0x000fce000f8e00ff */
.L_x_12:
[----:B------:R-:W-:-:S13]  /*11f0*/  LOP3.LUT P0, RZ, R0, 0xff, RZ, 0xc0, !PT ;  /* 0x000000ff00ff7812 */ /* 0x000fda000780c0ff */
[----:B------:R-:W-:Y:S05]  /*1200*/  @!P0 EXIT ;  /* 0x000000000000894d */ /* 0x000fea0003800000 */
[----:B------:R-:W-:Y:S01]  /*1210*/  ULDC UR4, c[0x0][0x28c] ;  /* 0x0000a30000047ab9 */ /* 0x000fe20000000800 */
[----:B------:R-:W-:Y:S01]  /*1220*/  UMOV UR39, URZ ;  /* 0x0000003f00277c82 */ /* 0x000fe20008000000 */
[----:B------:R-:W-:Y:S01]  /*1230*/  UIADD3 UR4, UR4, 0xf, URZ ;  /* 0x0000000f04047890 */ /* 0x000fe2000fffe03f */
[----:B------:R-:W-:-:S03]  /*1240*/  UMOV UR38, URZ ;  /* 0x0000003f00267c82 */ /* 0x000fc60008000000 */
[----:B------:R-:W-:-:S04]  /*1250*/  USHF.R.S32.HI UR5, URZ, 0x1f, UR4 ;  /* 0x0000001f3f057899 */ /* 0x000fc80008011404 */
[----:B------:R-:W-:-:S04]  /*1260*/  ULEA.HI UR5, UR5, UR4, URZ, 0x4 ;  /* 0x0000000405057291 */ /* 0x000fc8000f8f203f */
[----:B------:R-:W-:-:S12]  /*1270*/  USHF.R.S32.HI UR43, URZ, 0x4, UR5 ;  /* 0x000000043f2b7899 */ /* 0x000fd80008011405 */
.L_x_415:
[----:B------:R-:W-:Y:S01]  /*1280*/  LOP3.LUT R0, R2, 0x80, RZ, 0xc0, !PT ;  /* 0x0000008002007812 */ /* 0x000fe200078ec0ff */
[----:B---3--:R-:W3:Y:S01]  /*1290*/  S2UR UR6, SR_CgaCtaId ;  /* 0x00000000000679c3 */ /* 0x008ee20000008800 */
[----:B------:R-:W-:Y:S02]  /*12a0*/  UMOV UR45, 0x400 ;  /* 0x00000400002d7882 */ /* 0x000fe40000000000 */
[----:B------:R-:W-:-:S06]  /*12b0*/  SHF.R.U32.HI R0, RZ, 0x7, R0 ;  /* 0x00000007ff007819 */ /* 0x000fcc0000011600 */
[----:B----4-:R-:W4:Y:S01]  /*12c0*/  SHFL.IDX PT, R0, R0, RZ, 0x1f ;  /* 0x00001fff00007589 */ /* 0x010f2200000e0000 */
[----:B---3--:R-:W-:Y:S01]  /*12d0*/  ULEA UR45, UR6, UR45, 0x18 ;  /* 0x0000002d062d7291 */ /* 0x008fe2000f8ec03f */
[----:B----4-:R-:W-:-:S13]  /*12e0*/  R2UR UR4, R0 ;  /* 0x00000000000472ca */ /* 0x010fda00000e0000 */
[----:B------:R-:W-:-:S04]  /*12f0*/  ULEA.HI UR5, UR4, UR4, URZ, 0x1 ;  /* 0x0000000404057291 */ /* 0x000fc8000f8f083f */
[----:B------:R-:W-:-:S04]  /*1300*/  ULOP3.LUT UR5, UR5, 0x1ffffe, URZ, 0xc0, !UPT ;  /* 0x001ffffe05057892 */ /* 0x000fc8000f8ec03f */
[----:B------:R-:W-:-:S03]  /*1310*/  UIADD3 UR5, UR4, -UR5, URZ ;  /* 0x8000000504057290 */ /* 0x000fc6000fffe03f */
[----:B------:R-:W-:Y:S01]  /*1320*/  ULDC UR4, c[0x0][0x28c] ;  /* 0x0000a30000047ab9 */ /* 0x000fe20000000800 */
[----:B------:R-:W-:Y:S01]  /*1330*/  ULEA UR5, UR5, UR45, 0xb ;  /* 0x0000002d05057291 */ /* 0x000fe2000f8e583f */
[----:B------:R-:W-:-:S03]  /*1340*/  ISETP.LT.AND P0, PT, RZ, UR4, PT ;  /* 0x00000004ff007c0c */ /* 0x000fc6000bf01270 */
[----:B------:R-:W-:-:S04]  /*1350*/  UIADD3 UR5, UR5, 0x200, URZ ;  /* 0x0000020005057890 */ /* 0x000fc8000fffe03f */
[----:B------:R-:W-:-:S04]  /*1360*/  USHF.R.U32.HI UR5, URZ, 0x4, UR5 ;  /* 0x000000043f057899 */ /* 0x000fc80008011605 */
[----:B------:R-:W-:Y:S02]  /*1370*/  ULOP3.LUT UR47, UR5, 0x3fff, URZ, 0xc0, !UPT ;  /* 0x00003fff052f7892 */ /* 0x000fe4000f8ec03f */
[----:B-12--5:R-:W-:Y:S10]  /*1380*/  @P0 BRA `(.L_x_14) ;  /* 0x0000000000400947 */ /* 0x026ff40003800000 */
[----:B------:R-:W-:Y:S01]  /*1390*/  MOV R0, 0x0 ;  /* 0x0000000000007802 */ /* 0x000fe20000000f00 */
[----:B------:R-:W-:Y:S01]  /*13a0*/  ULDC.64 UR4, c[0x4][0x68] ;  /* 0x01001a0000047ab9 */ /* 0x000fe20000000a00 */
[----:B------:R-:W-:Y:S01]  /*13b0*/  ULDC.64 UR6, c[0x4][0x8] ;  /* 0x0100020000067ab9 */ /* 0x000fe20000000a00 */
[----:B0-2---:R-:W-:Y:S01]  /*13c0*/  IMAD.U32 R4, RZ, RZ, UR4 ;  /* 0x00000004ff047e24 */ /* 0x005fe2000f8e00ff */
[----:B------:R0:W2:Y:S01]  /*13d0*/  LDC.64 R14, c[0x4][R0] ;  /* 0x01000000000e7b82 */ /* 0x0000a20000000a00 */
[----:B------:R-:W-:Y:S01]  /*13e0*/  IMAD.U32 R5, RZ, RZ, UR5 ;  /* 0x00000005ff057e24 */ /* 0x000fe2000f8e00ff */
[----:B------:R-:W-:Y:S01]  /*13f0*/  ULDC.64 UR4, c[0x4][0x70] ;  /* 0x01001c0000047ab9 */ /* 0x000fe20000000a00 */
[----:B------:R-:W-:Y:S01]  /*1400*/  IMAD.U32 R10, RZ, RZ, UR6 ;  /* 0x00000006ff0a7e24 */ /* 0x000fe2000f8e00ff */
[----:B------:R-:W-:Y:S01]  /*1410*/  MOV R11, UR7 ;  /* 0x00000007000b7c02 */ /* 0x000fe20008000f00 */
[----:B------:R-:W-:Y:S02]  /*1420*/  IMAD.U32 R6, RZ, RZ, UR4 ;  /* 0x00000004ff067e24 */ /* 0x000fe4000f8e00ff */
[----:B------:R-:W-:-:S02]  /*1430*/  IMAD.U32 R7, RZ, RZ, UR5 ;  /* 0x00000005ff077e24 */ /* 0x000fc4000f8e00ff */
[----:B------:R-:W-:Y:S02]  /*1440*/  IMAD.MOV.U32 R8, RZ, RZ, 0x1e1 ;  /* 0x000001e1ff087424 */ /* 0x000fe400078e00ff */
[----:B------:R-:W-:Y:S02]  /*1450*/  IMAD.MOV.U32 R12, RZ, RZ, 0x1 ;  /* 0x00000001ff0c7424 */ /* 0x000fe400078e00ff */
[----:B0-----:R-:W-:-:S07]  /*1460*/  IMAD.MOV.U32 R13, RZ, RZ, RZ ;  /* 0x000000ffff0d7224 */ /* 0x001fce00078e00ff */
[----:B------:R-:W-:-:S07]  /*1470*/  LEPC R20, `(.L_x_14) ;  /* 0x000000001014794e */ /* 0x000fce0000000000 */
[----:B-12--5:R-:W-:Y:S05]  /*1480*/  CALL.ABS.NOINC R14 ;  /* 0x000000000e007343 */ /* 0x026fea0003c00000 */
.L_x_14:
[----:B------:R-:W-:-:S06]  /*1490*/  ULOP3.LUT UR4, UR40, 0x1, URZ, 0xfc, !UPT ;  /* 0x0000000128047892 */ /* 0x000fcc000f8efc3f */
[----:B------:R-:W-:-:S05]  /*14a0*/  IMAD.U32 R0, RZ, RZ, UR4 ;  /* 0x00000004ff007e24 */ /* 0x000fca000f8e00ff */
[----:B------:R-:W-:-:S13]  /*14b0*/  ISETP.NE.AND P0, PT, R0, 0x3, PT ;  /* 0x000000030000780c */ /* 0x000fda0003f05270 */
[----:B------:R-:W-:Y:S05]  /*14c0*/  @!P0 BRA `(.L_x_15) ;  /* 0x0000000000048947 */ /* 0x000fea0003800000 */
[----:B------:R-:W-:Y:S01]  /*14d0*/  BPT.TRAP 0x1 ;  /* 0x000000040000795c */ /* 0x000fe20000300000 */
.L_x_15:
[----:B------:R-:W-:Y:S02]  /*14e0*/  IMAD.U32 R3, RZ, RZ, UR38 ;  /* 0x00000026ff037e24 */ /* 0x000fe4000f8e00ff */
[----:B------:R-:W-:-:S03]  /*14f0*/  IMAD.U32 R0, RZ, RZ, UR39 ;  /* 0x00000027ff007e24 */ /* 0x000fc6000f8e00ff */
[----:B------:R-:W-:Y:S02]  /*1500*/  LEA R3, R3, UR45, 0x3 ;  /* 0x0000002d03037c11 */ /* 0x000fe4000f8e18ff */
[----:B------:R-:W-:-:S04]  /*1510*/  SHF.L.U32 R0, R0, 0x1f, RZ ;  /* 0x0000001f00007819 */ /* 0x000fc800000006ff */
[----:B------:R3:W4:Y:S01]  /*1520*/  SYNCS.PHASECHK.TRANS64.TRYWAIT P1, [R3+URZ], R0 ;  /* 0x00000000030075a7 */ /* 0x000722000802017f */
[----:B------:R-:W-:Y:S05]  /*1530*/  @!P0 BRA `(.L_x_16) ;  /* 0x0000000000048947 */ /* 0x000fea0003800000 */
[----:B------:R-:W-:Y:S01]  /*1540*/  BPT.TRAP 0x1 ;  /* 0x000000040000795c */ /* 0x000fe20000300000 */
.L_x_16:
[----:B----4-:R-:W-:Y:S05]  /*1550*/  @P1 BRA `(.L_x_17) ;  /* 0x0000000000081947 */ /* 0x010fea0003800000 */
[----:B------:R-:W4:Y:S02]  /*1560*/  SYNCS.PHASECHK.TRANS64.TRYWAIT P1, [R3+URZ], R0 ;  /* 0x00000000030075a7 */ /* 0x000f24000802017f */
[----:B----4-:R-:W-:Y:S05]  /*1570*/  @!P1 BRA `(.L_x_18) ;  /* 0x000000f000a09947 */ /* 0x010fea0003800000 */
.L_x_17:
[----:B------:R-:W-:-:S04]  /*1580*/  UISETP.LT.AND UP0, UPT, UR43, 0x1, UPT ;  /* 0x000000012b00788c */ /* 0x000fc8000bf01270 */
[----:B------:R-:W-:-:S06]  /*1590*/  USEL UR4, UR43, 0x1, UP0 ;  /* 0x000000012b047887 */ /* 0x000fcc0008000000 */
[----:B---34-:R-:W-:Y:S01]  /*15a0*/  IMAD.U32 R0, RZ, RZ, UR4 ;  /* 0x00000004ff007e24 */ /* 0x018fe2000f8e00ff */
[----:B------:R-:W-:Y:S05]  /*15b0*/  WARPSYNC.ALL ;  /* 0x0000000000007948 */ /* 0x000fea0003800000 */
[----:B------:R-:W-:-:S04]  /*15c0*/  IADD3 R0, -R0, UR43, RZ ;  /* 0x0000002b00007c10 */ /* 0x000fc8000fffe1ff */
[----:B------:R-:W-:Y:S01]  /*15d0*/  ISETP.GE.AND P1, PT, R0, 0x1, PT ;  /* 0x000000010000780c */ /* 0x000fe20003f26270 */
[----:B------:R-:W-:Y:S01]  /*15e0*/  UIADD3 UR4, UR45, 0x20200, URZ ;  /* 0x000202002d047890 */ /* 0x000fe2000fffe03f */
[----:B------:R-:W-:Y:S01]  /*15f0*/  WARPGROUP.ARRIVE ;  /* 0x00000000000079c5 */ /* 0x000fe20000000000 */
[----:B------:R-:W-:Y:S02]  /*1600*/  ULOP3.LUT UR47, UR47, 0x10000, URZ, 0xfc, !UPT ;  /* 0x000100002f2f7892 */ /* 0x000fe4000f8efc3f */
[----:B------:R-:W-:Y:S01]  /*1610*/  USHF.R.U32.HI UR4, URZ, 0x4, UR4 ;  /* 0x000000043f047899 */ /* 0x000fe20008011604 */
[----:B------:R-:W-:Y:S01]  /*1620*/  UMOV UR5, 0xc0000010 ;  /* 0xc000001000057882 */ /* 0x000fe20000000000 */
[----:B------:R-:W-:Y:S02]  /*1630*/  UMOV UR7, 0xc0000010 ;  /* 0xc000001000077882 */ /* 0x000fe40000000000 */
[----:B------:R-:W-:-:S04]  /*1640*/  ULOP3.LUT UR4, UR4, 0x3fff, URZ, 0xc0, !UPT ;  /* 0x00003fff04047892 */ /* 0x000fc8000f8ec03f */
[----:B------:R-:W-:Y:S02]  /*1650*/  ULOP3.LUT UR10, UR4, 0x10000, URZ, 0xfc, !UPT ;  /* 0x00010000040a7892 */ /* 0x000fe4000f8efc3f */
[----:B------:R-:W-:Y:S02]  /*1660*/  ULEA UR4, UR38, UR47, 0x9 ;  /* 0x0000002f26047291 */ /* 0x000fe4000f8e483f */
[----:B------:R-:W-:-:S09]  /*1670*/  UIMAD UR6, UR38, 0x180, UR10 ;  /* 0x00000180260678a4 */ /* 0x000fd2000f8e020a */
[----:B------:R-:W-:Y:S01]  /*1680*/  HGMMA.64x192x16.F32 R120, gdesc[UR4], RZ, !UPT, gsb0 ;  /* 0x02e00000047879f0 */ /* 0x000fe2000c0008ff */
[----:B------:R-:W-:Y:S01]  /*1690*/  UIADD3 UR4, UR4, 0x100, URZ ;  /* 0x0000010004047890 */ /* 0x000fe2000fffe03f */
[----:B------:R-:W-:Y:S01]  /*16a0*/  UMOV UR5, 0xc0000010 ;  /* 0xc000001000057882 */ /* 0x000fe20000000000 */
[----:B------:R-:W-:Y:S02]  /*16b0*/  WARPGROUP.DEPBAR.LE gsb0, 0x0 ;  /* 0x00008000000079c5 */ /* 0x000fe40000010000 */
[----:B------:R-:W-:-:S15]  /*16c0*/  WARPGROUP.ARRIVE ;  /* 0x00000000000079c5 */ /* 0x000fde0000000000 */
[----:B------:R-:W-:Y:S03]  /*16d0*/  HGMMA.64x192x16.F32 R24, gdesc[UR4], RZ, !UPT, gsb0 ;  /* 0x02e00000041879f0 */ /* 0x000fe6000c0008ff */
[----:B------:R-:W-:Y:S02]  /*16e0*/  WARPGROUP.DEPBAR.LE gsb0, 0x0 ;  /* 0x00008000000079c5 */ /* 0x000fe40000010000 */
[----:B------:R-:W-:Y:S05]  /*16f0*/  @!P1 BRA `(.L_x_19) ;  /* 0x0000000000cc9947 */ /* 0x000fea0003800000 */
[----:B------:R-:W-:Y:S01]  /*1700*/  UIADD3 UR4, UR38, 0x1, URZ ;  /* 0x0000000126047890 */ /* 0x000fe2000fffe03f */
[----:B------:R-:W-:Y:S01]  /*1710*/  IMAD.MOV.U32 R3, RZ, RZ, R0 ;  /* 0x000000ffff037224 */ /* 0x000fe200078e0000 */
[----:B------:R-:W-:Y:S02]  /*1720*/  UMOV UR9, UR38 ;  /* 0x0000002600097c82 */ /* 0x000fe40008000000 */
[----:B------:R-:W-:-:S04]  /*1730*/  UISETP.NE.AND UP0, UPT, UR4, 0x10, UPT ;  /* 0x000000100400788c */ /* 0x000fc8000bf05270 */
[----:B------:R-:W-:Y:S02]  /*1740*/  USEL UR5, URZ, 0x1, UP0 ;  /* 0x000000013f057887 */ /* 0x000fe40008000000 */
[----:B------:R-:W-:Y:S02]  /*1750*/  USEL UR8, UR4, URZ, UP0 ;  /* 0x0000003f04087287 */ /* 0x000fe40008000000 */
[----:B------:R-:W-:-:S06]  /*1760*/  ULOP3.LUT UR5, UR39, UR5, URZ, 0x3c, !UPT ;  /* 0x0000000527057292 */ /* 0x000fcc000f8e3c3f */
[----:B------:R-:W-:-:S07]  /*1770*/  MOV R6, UR5 ;  /* 0x0000000500067c02 */ /* 0x000fce0008000f00 */
.L_x_26:
[----:B------:R-:W-:Y:S05]  /*1780*/  @!P0 BRA `(.L_x_20) ;  /* 0x0000000000048947 */ /* 0x000fea0003800000 */
[----:B------:R-:W-:Y:S01]  /*1790*/  BPT.TRAP 0x1 ;  /* 0x000000040000795c */ /* 0x000fe20000300000 */
.L_x_20:
[----:B------:R-:W-:Y:S01]  /*17a0*/  ULEA UR4, UR8, UR45, 0x3 ;  /* 0x0000002d08047291 */ /* 0x000fe2000f8e183f */
[----:B0-2---:R-:W-:-:S08]  /*17b0*/  SHF.L.U32 R4, R6, 0x1f, RZ ;  /* 0x0000001f06047819 */ /* 0x005fd000000006ff */
[----:B------:R0:W2:Y:S01]  /*17c0*/  SYNCS.PHASECHK.TRANS64.TRYWAIT P1, [UR4], R4 ;  /* 0x00000004ff0075a7 */ /* 0x0000a20008020144 */
[----:B------:R-:W-:Y:S05]  /*17d0*/  @!P0 BRA `(.L_x_21) ;  /* 0x0000000000048947 */ /* 0x000fea0003800000 */
[----:B------:R-:W-:Y:S01]  /*17e0*/  BPT.TRAP 0x1 ;  /* 0x000000040000795c */ /* 0x000fe20000300000 */
.L_x_21:
[----:B--2---:R-:W-:Y:S05]  /*17f0*/  @P1 BRA `(.L_x_22) ;  /* 0x0000000000081947 */ /* 0x004fea0003800000 */
[----:B------:R-:W2:Y:S02]  /*1800*/  SYNCS.PHASECHK.TRANS64.TRYWAIT P1, [UR4], R4 ;  /* 0x00000004ff0075a7 */ /* 0x000ea40008020144 */
[----:B--2---:R-:W-:Y:S05]  /*1810*/  @!P1 BRA `(.L_x_23) ;  /* 0x000000f0000c9947 */ /* 0x004fea0003800000 */
.L_x_22:
[----:B------:R-:W-:Y:S01]  /*1820*/  ULEA UR4, UR8, UR47, 0x9 ;  /* 0x0000002f08047291 */ /* 0x000fe2000f8e483f */
[----:B------:R-:W-:Y:S01]  /*1830*/  WARPGROUP.ARRIVE ;  /* 0x00000000000079c5 */ /* 0x000fe20000000000 */
[----:B------:R-:W-:Y:S01]  /*1840*/  UIMAD UR6, UR8, 0x180, UR10 ;  /* 0x00000180080678a4 */ /* 0x000fe2000f8e020a */
[----:B------:R-:W-:Y:S01]  /*1850*/  UMOV UR5, 0xc0000010 ;  /* 0xc000001000057882 */ /* 0x000fe20000000000 */
[----:B------:R-:W-:-:S07]  /*1860*/  UMOV UR7, 0xc0000010 ;  /* 0xc000001000077882 */ /* 0x000fce0000000000 */
[----:B------:R-:W-:Y:S01]  /*1870*/  HGMMA.64x192x16.F32 R120, gdesc[UR4], R120, gsb0 ;  /* 0x02e00000047879f0 */ /* 0x000fe20008000878 */
[----:B------:R-:W-:Y:S01]  /*1880*/  UIADD3 UR4, UR4, 0x100, URZ ;  /* 0x0000010004047890 */ /* 0x000fe2000fffe03f */
[----:B------:R-:W-:Y:S01]  /*1890*/  UMOV UR5, 0xc0000010 ;  /* 0xc000001000057882 */ /* 0x000fe20000000000 */
[----:B------:R-:W-:Y:S02]  /*18a0*/  WARPGROUP.DEPBAR.LE gsb0, 0x0 ;  /* 0x00008000000079c5 */ /* 0x000fe40000010000 */
[----:B------:R-:W-:-:S15]  /*18b0*/  WARPGROUP.ARRIVE ;  /* 0x00000000000079c5 */ /* 0x000fde0000000000 */
[----:B------:R-:W-:Y:S03]  /*18c0*/  HGMMA.64x192x16.F32 R24, gdesc[UR4], R24, gsb0 ;  /* 0x02e00000041879f0 */ /* 0x000fe60008000818 */
[----:B------:R-:W-:Y:S02]  /*18d0*/  WARPGROUP.DEPBAR.LE gsb0, 0x0 ;  /* 0x00008000000079c5 */ /* 0x000fe40000010000 */
[----:B------:R-:W-:Y:S05]  /*18e0*/  @!P0 BRA `(.L_x_24) ;  /* 0x0000000000048947 */ /* 0x000fea0003800000 */
[----:B------:R-:W-:Y:S01]  /*18f0*/  BPT.TRAP 0x1 ;  /* 0x000000040000795c */ /* 0x000fe20000300000 */
.L_x_24:
[----:B------:R-:W-:Y:S02]  /*1900*/  UISETP.GT.U32.AND UP0, UPT, UR40, 0x1, UPT ;  /* 0x000000012800788c */ /* 0x000fe4000bf04070 */
[----:B------:R-:W-:-:S04]  /*1910*/  ULEA UR4, UR9, UR45, 0x3 ;  /* 0x0000002d09047291 */ /* 0x000fc8000f8e183f */
[----:B------:R-:W-:Y:S01]  /*1920*/  UIADD3 UR4, UR4, 0x80, URZ ;  /* 0x0000008004047890 */ /* 0x000fe2000fffe03f */
[----:B------:R-:W-:-:S03]  /*1930*/  PLOP3.LUT P1, PT, PT, PT, UP0, 0x80, 0x0 ;  /* 0x000000000000781c */ /* 0x000fc60003f2f008 */
[----:B------:R-:W-:-:S09]  /*1940*/  UPRMT UR4, URZ, 0x654, UR4 ;  /* 0x000006543f047896 */ /* 0x000fd20008000004 */
[----:B------:R-:W-:Y:S01]  /*1950*/  SYNCS.ARRIVE.TRANS64.RED.A1T0 RZ, [UR4], RZ ;  /* 0x000000ffffff79a7 */ /* 0x000fe20008100404 */
[----:B------:R-:W-:Y:S05]  /*1960*/  @P1 BRA `(.L_x_25) ;  /* 0x0000000000041947 */ /* 0x000fea0003800000 */
[----:B------:R-:W-:Y:S01]  /*1970*/  BPT.TRAP 0x1 ;  /* 0x000000040000795c */ /* 0x000fe20000300000 */
.L_x_25:
[----:B------:R-:W-:Y:S01]  /*1980*/  UIADD3 UR8, UR8, 0x1, URZ ;  /* 0x0000000108087890 */ /* 0x000fe2000fffe03f */
[C---:B------:R-:W-:Y:S01]  /*1990*/  ISETP.GT.AND P1, PT, R3.reuse, 0x1, PT ;  /* 0x000000010300780c */ /* 0x040fe20003f24270 */
[----:B------:R-:W-:Y:S01]  /*19a0*/  UIADD3 UR9, UR9, 0x1, URZ ;  /* 0x0000000109097890 */ /* 0x000fe2000fffe03f */
[----:B------:R-:W-:Y:S01]  /*19b0*/  VIADD R3, R3, 0xffffffff ;  /* 0xffffffff03037836 */ /* 0x000fe20000000000 */
[----:B------:R-:W-:Y:S02]  /*19c0*/  UISETP.NE.AND UP0, UPT, UR8, 0x10, UPT ;  /* 0x000000100800788c */ /* 0x000fe4000bf05270 */
[----:B------:R-:W-:Y:S02]  /*19d0*/  UISETP.NE.AND UP1, UPT, UR9, 0x10, UPT ;  /* 0x000000100900788c */ /* 0x000fe4000bf25270 */
[----:B------:R-:W-:Y:S02]  /*19e0*/  USEL UR4, URZ, 0x1, UP0 ;  /* 0x000000013f047887 */ /* 0x000fe40008000000 */
[----:B------:R-:W-:-:S02]  /*19f0*/  USEL UR8, UR8, URZ, UP0 ;  /* 0x0000003f08087287 */ /* 0x000fc40008000000 */
[----:B------:R-:W-:Y:S02]  /*1a00*/  USEL UR9, UR9, URZ, UP1 ;  /* 0x0000003f09097287 */ /* 0x000fe40008800000 */
[----:B------:R-:W-:Y:S01]  /*1a10*/  LOP3.LUT R6, R6, UR4, RZ, 0x3c, !PT ;  /* 0x0000000406067c12 */ /* 0x000fe2000f8e3cff */
[----:B------:R-:W-:Y:S09]  /*1a20*/  @P1 BRA `(.L_x_26) ;  /* 0xfffffffc00541947 */ /* 0x000ff2000383ffff */
.L_x_19:
[----:B------:R-:W3:Y:S02]  /*1a30*/  LDC R3, c[0x0][0x28c] ;  /* 0x0000a300ff037b82 */ /* 0x000ee40000000800 */
[----:B---3--:R-:W-:-:S13]  /*1a40*/  ISETP.GE.AND P1, PT, R3, 0x1, PT ;  /* 0x000000010300780c */ /* 0x008fda0003f26270 */
[----:B------:R-:W-:Y:S05]  /*1a50*/  @!P1 BRA `(.L_x_27) ;  /* 0x0000000000349947 */ /* 0x000fea0003800000 */
[----:B------:R-:W-:Y:S05]  /*1a60*/  @!P0 BRA `(.L_x_28) ;  /* 0x0000000000048947 */ /* 0x000fea0003800000 */
[----:B------:R-:W-:Y:S01]  /*1a70*/  BPT.TRAP 0x1 ;  /* 0x000000040000795c */ /* 0x000fe20000300000 */
.L_x_28:
[----:B------:R-:W-:Y:S01]  /*1a80*/  R2UR UR4, R0 ;  /* 0x00000000000472ca */ /* 0x000fe200000e0000 */
[----:B------:R-:W-:-:S06]  /*1a90*/  UISETP.GT.U32.AND UP0, UPT, UR40, 0x1, UPT ;  /* 0x000000012800788c */ /* 0x000fcc000bf04070 */
[----:B------:R-:W-:-:S06]  /*1aa0*/  PLOP3.LUT P0, PT, PT, PT, UP0, 0x80, 0x0 ;  /* 0x000000000000781c */ /* 0x000fcc0003f0f008 */
[----:B------:R-:W-:-:S04]  /*1ab0*/  UIADD3 UR4, UR4, UR38, URZ ;  /* 0x0000002604047290 */ /* 0x000fc8000fffe03f */
[----:B------:R-:W-:-:S04]  /*1ac0*/  USHF.L.U32 UR4, UR4, 0x3, URZ ;  /* 0x0000000304047899 */ /* 0x000fc8000800063f */
[----:B------:R-:W-:-:S04]  /*1ad0*/  ULOP3.LUT UR4, UR4, 0x78, URZ, 0xc0, !UPT ;  /* 0x0000007804047892 */ /* 0x000fc8000f8ec03f */
[----:B------:R-:W-:-:S04]  /*1ae0*/  UIADD3 UR4, UR45, 0x80, UR4 ;  /* 0x000000802d047890 */ /* 0x000fc8000fffe004 */
[----:B------:R-:W-:-:S09]  /*1af0*/  UPRMT UR4, URZ, 0x654, UR4 ;  /* 0x000006543f047896 */ /* 0x000fd20008000004 */
[----:B------:R-:W-:Y:S01]  /*1b00*/  SYNCS.ARRIVE.TRANS64.RED.A1T0 RZ, [UR4], RZ ;  /* 0x000000ffffff79a7 */ /* 0x000fe20008100404 */
[----:B------:R-:W-:Y:S05]  /*1b10*/  @P0 BRA `(.L_x_27) ;  /* 0x0000000000040947 */ /* 0x000fea0003800000 */
[----:B------:R-:W-:Y:S01]  /*1b20*/  BPT.TRAP 0x1 ;  /* 0x000000040000795c */ /* 0x000fe20000300000 */
.L_x_27:
[----:B------:R-:W-:Y:S01]  /*1b30*/  UIMAD UR41, UR41, 0xc0, URZ ;  /* 0x000000c0292978a4 */ /* 0x000fe2000f8e023f */
[C---:B------:R-:W-:Y:S01]  /*1b40*/  LOP3.LUT R0, R2.reuse, 0x3, RZ, 0xc0, !PT ;  /* 0x0000000302007812 */ /* 0x040fe200078ec0ff */
[----:B------:R-:W-:Y:S01]  /*1b50*/  IMAD.MOV.U32 R9, RZ, RZ, -0x2 ;  /* 0xfffffffeff097424 */ /* 0x000fe200078e00ff */
[----:B------:R-:W-:Y:S01]  /*1b60*/  ULDC UR9, c[0x0][0x288] ;  /* 0x0000a20000097ab9 */ /* 0x000fe20000000800 */
[----:B0-2---:R-:W-:Y:S01]  /*1b70*/  IMAD.SHL.U32 R4, R2, 0x2, RZ ;  /* 0x0000000202047824 */ /* 0x005fe200078e00ff */
[----:B------:R-:W-:Y:S01]  /*1b80*/  UIADD3 UR38, UR43, UR38, URZ ;  /* 0x000000262b267290 */ /* 0x000fe2000fffe03f */
[----:B------:R-:W-:Y:S01]  /*1b90*/  IMAD.U32 R5, RZ, RZ, UR41 ;  /* 0x00000029ff057e24 */ /* 0x000fe2000f8e00ff */
[----:B------:R-:W-:Y:S01]  /*1ba0*/  UIMAD.WIDE UR10, UR42, 0x100, URZ ;  /* 0x000001002a0a78a5 */ /* 0x000fe2000f8e023f */
[----:B------:R-:W-:Y:S01]  /*1bb0*/  IMAD R9, R0, R9, UR9 ;  /* 0x0000000900097e24 */ /* 0x000fe2000f8e0209 */
[----:B------:R-:W-:Y:S01]  /*1bc0*/  LOP3.LUT R0, R18, 0x1, RZ, 0xc0, !PT ;  /* 0x0000000112007812 */ /* 0x000fe200078ec0ff */
[----:B------:R-:W-:Y:S01]  /*1bd0*/  USHF.L.U32 UR42, UR42, 0x8, URZ ;  /* 0x000000082a2a7899 */ /* 0x000fe2000800063f */
[----:B------:R-:W-:Y:S01]  /*1be0*/  LOP3.LUT R4, R5, 0x6, R4, 0xf8, !PT ;  /* 0x0000000605047812 */ /* 0x000fe200078ef804 */
[----:B------:R-:W-:Y:S01]  /*1bf0*/  UISETP.GE.AND UP2, UPT, UR41, UR9, UPT ;  /* 0x000000092900728c */ /* 0x000fe2000bf46270 */
[----:B------:R-:W-:Y:S01]  /*1c00*/  SHF.R.U32.HI R3, RZ, 0x2, R2 ;  /* 0x00000002ff037819 */ /* 0x000fe20000011602 */
[----:B------:R-:W-:Y:S01]  /*1c10*/  ULDC UR8, c[0x0][0x284] ;  /* 0x0000a10000087ab9 */ /* 0x000fe20000000800 */
[----:B------:R-:W-:Y:S01]  /*1c20*/  USHF.R.U32.HI UR4, URZ, 0x4, UR38 ;  /* 0x000000043f047899 */ /* 0x000fe20008011626 */
[----:B------:R-:W-:Y:S01]  /*1c30*/  LOP3.LUT R5, R2, 0x60, RZ, 0xc0, !PT ;  /* 0x0000006002057812 */ /* 0x000fe200078ec0ff */
[----:B------:R-:W-:Y:S01]  /*1c40*/  IMAD.SHL.U32 R6, R0, 0x40, RZ ;  /* 0x0000004000067824 */ /* 0x000fe200078e00ff */
[----:B------:R-:W-:Y:S01]  /*1c50*/  UISETP.GE.OR UP2, UPT, UR42, UR8, UP2 ;  /* 0x000000082a00728c */ /* 0x000fe20009746670 */
[----:B------:R-:W-:Y:S01]  /*1c60*/  LOP3.LUT R3, R3, 0x7, RZ, 0xc0, !PT ;  /* 0x0000000703037812 */ /* 0x000fe200078ec0ff */
[----:B------:R-:W-:Y:S01]  /*1c70*/  ULOP3.LUT UR4, UR4, 0x1, URZ, 0xc0, !UPT ;  /* 0x0000000104047892 */ /* 0x000fe2000f8ec03f */
[----:B------:R-:W-:Y:S01]  /*1c80*/  SHF.R.U32.HI R8, RZ, 0x1, R5 ;  /* 0x00000001ff087819 */ /* 0x000fe20000011605 */
[----:B------:R-:W-:Y:S01]  /*1c90*/  USHF.R.S32.HI UR12, URZ, 0x1f, UR44 ;  /* 0x0000001f3f0c7899 */ /* 0x000fe2000801142c */
[--C-:B-1----:R-:W-:Y:S01]  /*1ca0*/  LOP3.LUT R23, R6, 0x40, R3.reuse, 0xe2, !PT ;  /* 0x0000004006177812 */ /* 0x102fe200078ee203 */
[----:B------:R-:W-:Y:S01]  /*1cb0*/  ULDC.64 UR6, c[0x0][0x5d0] ;  /* 0x0001740000067ab9 */ /* 0x000fe20000000a00 */
[----:B------:R-:W-:Y:S01]  /*1cc0*/  UISETP.GT.U32.AND UP0, UPT, UR38, 0xf, UPT ;  /* 0x0000000f2600788c */ /* 0x000fe2000bf04070 */
[----:B------:R-:W-:Y:S01]  /*1cd0*/  IADD3 R3, RZ, -R8, -R3 ;  /* 0x80000008ff037210 */ /* 0x000fe20007ffe803 */
[----:B------:R-:W-:Y:S01]  /*1ce0*/  UISETP.NE.U32.AND UP1, UPT, UR4, 0x1, UPT ;  /* 0x000000010400788c */ /* 0x000fe2000bf25070 */
[----:B------:R-:W-:Y:S01]  /*1cf0*/  PLOP3.LUT P0, PT, PT, PT, UP2, 0x80, 0x0 ;  /* 0x000000000000781c */ /* 0x000fe20003f0f028 */
[----:B------:R-:W-:Y:S01]  /*1d00*/  UIMAD UR5, UR12, UR6, URZ ;  /* 0x000000060c0572a4 */ /* 0x000fe2000f8e023f */
[--C-:B------:R-:W-:Y:S01]  /*1d10*/  SHF.R.S32.HI R5, RZ, 0x1f, R4.reuse ;  /* 0x0000001fff057819 */ /* 0x100fe20000011404 */
[----:B------:R-:W-:Y:S01]  /*1d20*/  UISETP.LT.U32.AND UP0, UPT, UR43, 0x10, UP0 ;  /* 0x000000102b00788c */ /* 0x000fe20008701070 */
[----:B------:R-:W-:Y:S01]  /*1d30*/  IMAD.U32 R7, RZ, RZ, UR6 ;  /* 0x00000006ff077e24 */ /* 0x000fe2000f8e00ff */
[----:B------:R-:W-:Y:S01]  /*1d40*/  UISETP.GT.U32.AND UP1, UPT, UR43, 0xf, !UP1 ;  /* 0x0000000f2b00788c */ /* 0x000fe2000cf24070 */
[----:B------:R-:W-:Y:S01]  /*1d50*/  IMAD R3, R0, -0x40, R3 ;  /* 0xffffffc000037824 */ /* 0x000fe200078e0203 */
[----:B------:R-:W-:Y:S01]  /*1d60*/  UIMAD UR5, UR44, UR7, UR5 ;  /* 0x000000072c0572a4 */ /* 0x000fe2000f8e0205 */
[----:B------:R-:W-:Y:S01]  /*1d70*/  IMAD.U32 R0, RZ, RZ, UR8 ;  /* 0x00000008ff007e24 */ /* 0x000fe2000f8e00ff */
[----:B------:R-:W-:Y:S01]  /*1d80*/  USEL UR6, URZ, 0x1, !UP0 ;  /* 0x000000013f067887 */ /* 0x000fe2000c000000 */
[----:B------:R-:W-:Y:S01]  /*1d90*/  IMAD.WIDE.U32 R6, R7, UR44, R4 ;  /* 0x0000002c07067c25 */ /* 0x000fe2000f8e0004 */
[----:B------:R-:W-:Y:S01]  /*1da0*/  USEL UR4, URZ, 0x1, !UP1 ;  /* 0x000000013f047887 */ /* 0x000fe2000c800000 */
[----:B------:R-:W-:Y:S01]  /*1db0*/  LOP3.LUT R23, R23, UR10, R8, 0xfe, !PT ;  /* 0x0000000a17177c12 */ /* 0x000fe2000f8efe08 */
[----:B------:R-:W-:Y:S01]  /*1dc0*/  ULOP3.LUT UR38, UR38, 0xf, URZ, 0xc0, !UPT ;  /* 0x0000000f26267892 */ /* 0x000fe2000f8ec03f */
[----:B------:R-:W-:Y:S01]  /*1dd0*/  IADD3 R3, R0, -UR42, R3 ;  /* 0x8000002a00037c10 */ /* 0x000fe2000fffe003 */
[----:B------:R-:W-:Y:S01]  /*1de0*/  ULOP3.LUT UR39, UR4, UR39, UR6, 0x96, !UPT ;  /* 0x0000002704277292 */ /* 0x000fe2000f8e9606 */
[----:B------:R-:W-:Y:S01]  /*1df0*/  VIADD R7, R7, UR5 ;  /* 0x0000000507077c36 */ /* 0x000fe20008000000 */
[----:B------:R-:W-:Y:S01]  /*1e00*/  IADD3 R0, R9, -UR41, RZ ;  /* 0x8000002909007c10 */ /* 0x000fe2000fffe0ff */
[----:B------:R-:W-:Y:S01]  /*1e10*/  UMOV UR42, 0xffffffff ;  /* 0xffffffff002a7882 */ /* 0x000fe20000000000 */
[----:B------:R-:W-:Y:S08]  /*1e20*/  @P0 BRA `(.L_x_29) ;  /* 0x000000c4001c0947 */ /* 0x000ff00003800000 */
[----:B-----5:R-:W-:Y:S01]  /*1e30*/  FSETP.NEU.AND P0, PT, R19, RZ, PT ;  /* 0x000000ff1300720b */ /* 0x020fe20003f0d000 */
[----:B------:R-:W-:Y:S01]  /*1e40*/  ULDC.64 UR6, c[0x0][0x5c8] ;  /* 0x0001720000067ab9 */ /* 0x000fe20000000a00 */
[----:B------:R-:W-:Y:S01]  /*1e50*/  ISETP.GT.AND P3, PT, R3, RZ, PT ;  /* 0x000000ff0300720c */ /* 0x000fe20003f64270 */
[----:B------:R-:W-:Y:S01]  /*1e60*/  UIMAD UR4, UR11, UR6, URZ ;  /* 0x000000060b0472a4 */ /* 0x000fe2000f8e023f */
[----:B------:R-:W-:Y:S01]  /*1e70*/  IMAD.U32 R8, RZ, RZ, UR7 ;  /* 0x00000007ff087e24 */ /* 0x000fe2000f8e00ff */
[----:B------:R-:W-:Y:S01]  /*1e80*/  BSSY B0, `(.L_x_29) ;  /* 0x0000c41000007945 */ /* 0x000fe20003800000 */
[----:B------:R-:W-:Y:S01]  /*1e90*/  IMAD.WIDE.U32 R216, R23, UR6, R6 ;  /* 0x0000000617d87c25 */ /* 0x000fe2000f8e0006 */
[----:B------:R-:W-:-:S03]  /*1ea0*/  ISETP.GT.AND P1, PT, R0, RZ, P3 ;  /* 0x000000ff0000720c */ /* 0x000fc60001f24270 */
[----:B------:R-:W-:-:S04]  /*1eb0*/  IMAD R223, R23, R8, UR4 ;  /* 0x0000000417df7e24 */ /* 0x000fc8000f8e0208 */
[----:B------:R-:W-:Y:S01]  /*1ec0*/  IMAD.IADD R223, R217, 0x1, R223 ;  /* 0x00000001d9df7824 */ /* 0x000fe200078e02df */
[----:B------:R-:W-:Y:S06]  /*1ed0*/  @!P0 BRA `(.L_x_30) ;  /* 0x0000008c002c8947 */ /* 0x000fec0003800000 */
[----:B------:R-:W0:Y:S01]  /*1ee0*/  LDC.64 R6, c[0x0][0x5b8] ;  /* 0x00016e00ff067b82 */ /* 0x000e220000000a00 */
[----:B------:R-:W-:-:S07]  /*1ef0*/  ULDC.64 UR4, c[0x0][0x5c0] ;  /* 0x0001700000047ab9 */ /* 0x000fce0000000a00 */
[----:B------:R-:W1:Y:S08]  /*1f00*/  LDC.64 R8, c[0x0][0x5b0] ;  /* 0x00016c00ff087b82 */ /* 0x000e700000000a00 */
[----:B------:R-:W2:Y:S01]  /*1f10*/  LDC.64 R10, c[0x0][0x5a8] ;  /* 0x00016a00ff0a7b82 */ /* 0x000ea20000000a00 */
[----:B0-----:R-:W-:-:S04]  /*1f20*/  IMAD R12, R6, UR12, RZ ;  /* 0x0000000c060c7c24 */ /* 0x001fc8000f8e02ff */
[----:B------:R-:W-:Y:S02]  /*1f30*/  IMAD R7, R7, UR44, R12 ;  /* 0x0000002c07077c24 */ /* 0x000fe4000f8e020c */
[----:B------:R-:W-:-:S04]  /*1f40*/  IMAD.WIDE.U32 R12, R6, UR44, R4 ;  /* 0x0000002c060c7c25 */ /* 0x000fc8000f8e0004 */
[----:B-1----:R-:W-:Y:S02]  /*1f50*/  IMAD R14, R8, UR11, RZ ;  /* 0x0000000b080e7c24 */ /* 0x002fe4000f8e02ff */
[----:B------:R-:W-:Y:S02]  /*1f60*/  IMAD.IADD R15, R13, 0x1, R7 ;  /* 0x000000010d0f7824 */ /* 0x000fe400078e0207 */
[----:B------:R-:W-:Y:S02]  /*1f70*/  IMAD R221, R23, R9, R14 ;  /* 0x0000000917dd7224 */ /* 0x000fe400078e020e */
[----:B------:R-:W-:-:S04]  /*1f80*/  IMAD.MOV.U32 R14, RZ, RZ, R12 ;  /* 0x000000ffff0e7224 */ /* 0x000fc800078e000c */
[----:B------:R-:W-:-:S04]  /*1f90*/  IMAD.WIDE.U32 R20, R23, R8, R14 ;  /* 0x0000000817147225 */ /* 0x000fc800078e000e */
[----:B------:R-:W-:Y:S01]  /*1fa0*/  IMAD.IADD R21, R21, 0x1, R221 ;  /* 0x0000000115157824 */ /* 0x000fe200078e02dd */
[----:B--2---:R-:W-:-:S04]  /*1fb0*/  LEA R218, P0, R20, R10, 0x1 ;  /* 0x0000000a14da7211 */ /* 0x004fc800078008ff */
[----:B------:R-:W-:-:S05]  /*1fc0*/  LEA.HI.X R219, R20, R11, R21, 0x1, P0 ;  /* 0x0000000b14db7211 */ /* 0x000fca00000f0c15 */
[----:B------:R-:W2:Y:S01]  /*1fd0*/  @P1 LDG.E.LTC128B.U16 R222, desc[UR36][R218.64] ;  /* 0x00000024dade1981 */ /* 0x000ea2000c1e1520 */
[----:B------:R-:W-:Y:S01]  /*1fe0*/  BSSY B1, `(.L_x_31) ;  /* 0x0000013000017945 */ /* 0x000fe20003800000 */
[----:B--2---:R-:W-:-:S05]  /*1ff0*/  HADD2.F32 R20, -RZ, R222.H0_H0 ;  /* 0x200000deff147230 */ /* 0x004fca0000004100 */
[----:B------:R-:W-:Y:S01]  /*2000*/  FMUL R21, R20, R19 ;  /* 0x0000001314157220 */ /* 0x000fe20000400000 */
[----:B------:R-:W-:-:S03]  /*2010*/  LEA R20, P0, R216, UR4, 0x1 ;  /* 0x00000004d8147c11 */ /* 0x000fc6000f8008ff */
[----:B------:R-:W-:Y:S01]  /*2020*/  FFMA R120, R120, R22, R21 ;  /* 0x0000001678787223 */ /* 0x000fe20000000015 */
[----:B------:R-:W-:-:S04]  /*2030*/  LEA.HI.X R21, R216, UR5, R223, 0x1, P0 ;  /* 0x00000005d8157c11 */ /* 0x000fc800080f0cdf */
[----:B------:R-:W-:-:S04]  /*2040*/  F2FP.F16.F32.PACK_AB R120, RZ, R120 ;  /* 0x00000078ff78723e */ /* 0x000fc800000000ff */
[----:B------:R-:W-:-:S05]  /*2050*/  PRMT R217, R120, 0x7610, R217 ;  /* 0x0000761078d97816 */ /* 0x000fca00000000d9 */
[----:B------:R0:W-:Y:S02]  /*2060*/  @P1 STG.E.U16 desc[UR36][R20.64], R217 ;  /* 0x000000d914001986 */ /* 0x0001e4000c101524 */
[----:B0-----:R-:W-:-:S04]  /*2070*/  IMAD.WIDE.U32 R216, R23, R8, R4 ;  /* 0x0000000817d87225 */ /* 0x001fc800078e0004 */
[----:B------:R-:W-:Y:S02]  /*2080*/  IMAD.IADD R219, R221, 0x1, R217 ;  /* 0x00000001dddb7824 */ /* 0x000fe400078e02d9 */
[----:B------:R-:W-:-:S04]  /*2090*/  IMAD.MOV.U32 R218, RZ, RZ, R216 ;  /* 0x000000ffffda7224 */ /* 0x000fc800078e00d8 */
[----:B------:R-:W-:-:S04]  /*20a0*/  IMAD.WIDE.U32 R218, R6, UR44, R218 ;  /* 0x0000002c06da7c25 */ /* 0x000fc8000f8e00da */
[----:B------:R-:W-:Y:S01]  /*20b0*/  IMAD.IADD R120, R7, 0x1, R219 ;  /* 0x0000000107787824 */ /* 0x000fe200078e02db */
[----:B------:R-:W-:-:S04]  /*20c0*/  LEA R216, P0, R218, R10, 0x1 ;  /* 0x0000000adad87211 */ /* 0x000fc800078008ff */
[----:B------:R-:W-:Y:S02]  /*20d0*/  LEA.HI.X R217, R218, R11, R120, 0x1, P0 ;  /* 0x0000000bdad97211 */ /* 0x000fe400000f0c78 */
[----:B------:R-:W-:-:S13]  /*20e0*/  ISETP.GT.AND P0, PT, R0, 0x1, P3 ;  /* 0x000000010000780c */ /* 0x000fda0001f04270 */
[----:B------:R-:W-:Y:S05]  /*20f0*/  @!P0 BRA `(.L_x_32) ;  /* 0x0000000000048947 */ /* 0x000fea0003800000 */
[----:B------:R0:W5:Y:S02]  /*2100*/  LDG.E.LTC128B.U16 R222, desc[UR36][R216.64+0x2] ;  /* 0x00000224d8de7981 */ /* 0x000164000c1e1520 */
.L_x_32:
[----:B------:R-:W-:Y:S05]  /*2110*/  BSYNC B1 ;  /* 0x0000000000017941 */ /* 0x000fea0003800000 */
.L_x_31:
[----:B-----5:R-:W-:Y:S01]  /*2120*/  HADD2.F32 R120, -RZ, R222.H0_H0 ;  /* 0x200000deff787230 */ /* 0x020fe20000004100 */
[----:B------:R-:W-:-:S04]  /*2130*/  SHF.L.U32 R218, R8, 0x3, RZ ;  /* 0x0000000308da7819 */ /* 0x000fc800000006ff */
[----:B------:R-:W-:-:S04]  /*2140*/  FMUL R120, R120, R19 ;  /* 0x0000001378787220 */ /* 0x000fc80000400000 */
[----:B------:R-:W-:-:S05]  /*2150*/  FFMA R120, R121, R22, R120 ;  /* 0x0000001679787223 */ /* 0x000fca0000000078 */
[----:B------:R-:W-:-:S04]  /*2160*/  F2FP.F16.F32.PACK_AB R120, RZ, R120 ;  /* 0x00000078ff78723e */ /* 0x000fc800000000ff */
[----:B------:R-:W-:-:S05]  /*2170*/  PRMT R219, R120, 0x7610, R219 ;  /* 0x0000761078db7816 */ /* 0x000fca00000000db */
[----:B------:R1:W-:Y:S02]  /*2180*/  @P0 STG.E.U16 desc[UR36][R20.64+0x2], R219 ;  /* 0x000002db14000986 */ /* 0x0003e4000c101524 */
[----:B-1----:R-:W-:-:S03]  /*2190*/  SHF.L.U64.HI R219, R8, 0x3, R9 ;  /* 0x0000000308db7819 */ /* 0x002fc60000010209 */
[----:B------:R-:W-:-:S04]  /*21a0*/  IMAD.WIDE.U32 R120, R23, R8, R218 ;  /* 0x0000000817787225 */ /* 0x000fc800078e00da */
[----:B------:R-:W-:Y:S01]  /*21b0*/  IMAD.IADD R225, R221, 0x1, R121 ;  /* 0x00000001dde17824 */ /* 0x000fe200078e0279 */
[-C--:B------:R-:W-:Y:S02]  /*21c0*/  IADD3 R220, P0, R4, R120.reuse, RZ ;  /* 0x0000007804dc7210 */ /* 0x080fe40007f1e0ff */
[----:B------:R-:W-:-:S03]  /*21d0*/  IADD3 R223, P1, R12, R120, RZ ;  /* 0x000000780cdf7210 */ /* 0x000fc60007f3e0ff */
[----:B------:R-:W-:Y:S02]  /*21e0*/  IMAD.X R221, R5, 0x1, R225, P0 ;  /* 0x0000000105dd7824 */ /* 0x000fe400000e06e1 */
[----:B------:R-:W-:-:S04]  /*21f0*/  IMAD.WIDE.U32 R220, R6, UR44, R220 ;  /* 0x0000002c06dc7c25 */ /* 0x000fc8000f8e00dc */
[----:B------:R-:W-:Y:S01]  /*2200*/  IMAD.IADD R121, R7, 0x1, R221 ;  /* 0x0000000107797824 */ /* 0x000fe200078e02dd */
[----:B------:R-:W-:-:S04]  /*2210*/  LEA R120, P0, R220, R10, 0x1 ;  /* 0x0000000adc787211 */ /* 0x000fc800078008ff */
[-C--:B------:R-:W-:Y:S01]  /*2220*/  LEA.HI.X R121, R220, R11.reuse, R121, 0x1, P0 ;  /* 0x0000000bdc797211 */ /* 0x080fe200000f0c79 */
[----:B------:R-:W-:Y:S01]  /*2230*/  IMAD.X R220, R225, 0x1, R15, P1 ;  /* 0x00000001e1dc7824 */ /* 0x000fe200008e060f */
[----:B------:R-:W-:Y:S02]  /*2240*/  ISETP.GT.AND P0, PT, R3, 0x8, PT ;  /* 0x000000080300780c */ /* 0x000fe40003f04270 */
[C---:B------:R-:W-:Y:S02]  /*2250*/  LEA R226, P1, R223.reuse, R10, 0x1 ;  /* 0x0000000adfe27211 */ /* 0x040fe400078208ff */
[----:B------:R-:W-:Y:S02]  /*2260*/  ISETP.GT.AND P2, PT, R0, RZ, P0 ;  /* 0x000000ff0000720c */ /* 0x000fe40000744270 */
[----:B------:R-:W-:-:S11]  /*2270*/  LEA.HI.X R227, R223, R11, R220, 0x1, P1 ;  /* 0x0000000bdfe37211 */ /* 0x000fd600008f0cdc */
[----:B------:R-:W2:Y:S01]  /*2280*/  @P2 LDG.E.LTC128B.U16 R222, desc[UR36][R226.64] ;  /* 0x00000024e2de2981 */ /* 0x000ea2000c1e1520 */
[----:B------:R-:W-:Y:S01]  /*2290*/  IMAD.U32 R223, RZ, RZ, UR6 ;  /* 0x00000006ffdf7e24 */ /* 0x000fe2000f8e00ff */
[----:B------:R-:W-:Y:S01]  /*22a0*/  BSSY B1, `(.L_x_33) ;  /* 0x0000010000017945 */ /* 0x000fe20003800000 */
[----:B------:R-:W-:Y:S02]  /*22b0*/  IMAD.U32 R225, RZ, RZ, UR6 ;  /* 0x00000006ffe17e24 */ /* 0x000fe4000f8e00ff */
[----:B------:R-:W-:Y:S02]  /*22c0*/  IMAD.SHL.U32 R223, R223, 0x10, RZ ;  /* 0x00000010dfdf7824 */ /* 0x000fe400078e00ff */
[----:B--2---:R-:W-:-:S05]  /*22d0*/  HADD2.F32 R220, -RZ, R222.H0_H0 ;  /* 0x200000deffdc7230 */ /* 0x004fca0000004100 */
[----:B------:R-:W-:Y:S01]  /*22e0*/  FMUL R221, R220, R19 ;  /* 0x00000013dcdd7220 */ /* 0x000fe20000400000 */
[----:B------:R-:W-:-:S03]  /*22f0*/  IADD3 R220, P1, R223, R20, RZ ;  /* 0x00000014dfdc7210 */ /* 0x000fc60007f3e0ff */
[----:B------:R-:W-:Y:S01]  /*2300*/  FFMA R221, R122, R22, R221 ;  /* 0x000000167add7223 */ /* 0x000fe200000000dd */
[----:B------:R-:W-:-:S04]  /*2310*/  IMAD.U32 R122, RZ, RZ, UR7 ;  /* 0x00000007ff7a7e24 */ /* 0x000fc8000f8e00ff */
[----:B------:R-:W-:Y:S02]  /*2320*/  F2FP.F16.F32.PACK_AB R221, RZ, R221 ;  /* 0x000000ddffdd723e */ /* 0x000fe400000000ff */
[--C-:B------:R-:W-:Y:S02]  /*2330*/  SHF.L.U64.HI R225, R225, 0x4, R122.reuse ;  /* 0x00000004e1e17819 */ /* 0x100fe4000001027a */
[----:B------:R-:W-:Y:S02]  /*2340*/  PRMT R122, R221, 0x7610, R122 ;  /* 0x00007610dd7a7816 */ /* 0x000fe4000000007a */
[----:B------:R-:W-:Y:S02]  /*2350*/  IADD3.X R221, R225, R21, RZ, P1, !PT ;  /* 0x00000015e1dd7210 */ /* 0x000fe40000ffe4ff */
[----:B------:R-:W-:-:S03]  /*2360*/  ISETP.GT.AND P1, PT, R0, 0x1, P0 ;  /* 0x000000010000780c */ /* 0x000fc60000724270 */
[----:B------:R1:W-:Y:S10]  /*2370*/  @P2 STG.E.U16 desc[UR36][R220.64], R122 ;  /* 0x0000007adc002986 */ /* 0x0003f4000c101524 */
[----:B------:R-:W-:Y:S05]  /*2380*/  @!P1 BRA `(.L_x_34) ;  /* 0x0000000000049947 */ /* 0x000fea0003800000 */
[----:B------:R2:W5:Y:S02]  /*2390*/  LDG.E.LTC128B.U16 R222, desc[UR36][R120.64+0x2] ;  /* 0x0000022478de7981 */ /* 0x000564000c1e1520 */
.L_x_34:
[----:B------:R-:W-:Y:S05]  /*23a0*/  BSYNC B1 ;  /* 0x0000000000017941 */ /* 0x000fea0003800000 */
.L_x_33:
[----:B-1---5:R-:W-:Y:S01]  /*23b0*/  HADD2.F32 R122, -RZ, R222.H0_H0 ;  /* 0x200000deff7a7230 */ /* 0x022fe20000004100 */
[----:B------:R-:W-:Y:S04]  /*23c0*/  BSSY B1, `(.L_x_35) ;  /* 0x000000b000017945 */ /* 0x000fe80003800000 */
[----:B------:R-:W-:-:S04]  /*23d0*/  FMUL R122, R122, R19 ;  /* 0x000000137a7a7220 */ /* 0x000fc80000400000 */
[----:B------:R-:W-:Y:S01]  /*23e0*/  FFMA R122, R123, R22, R122 ;  /* 0x000000167b7a7223 */ /* 0x000fe2000000007a */
[----:B------:R-:W-:-:S04]  /*23f0*/  @P1 IMAD.MOV.U32 R123, RZ, RZ, R221 ;  /* 0x000000ffff7b1224 */ /* 0x000fc800078e00dd */
[----:B------:R-:W-:-:S04]  /*2400*/  F2FP.F16.F32.PACK_AB R122, RZ, R122 ;  /* 0x0000007aff7a723e */ /* 0x000fc800000000ff */
[----:B------:R-:W-:Y:S01]  /*2410*/  PRMT R224, R122, 0x7610, R224 ;  /* 0x000076107ae07816 */ /* 0x000fe200000000e0 */
[----:B------:R-:W-:-:S05]  /*2420*/  @P1 IMAD.MOV.U32 R122, RZ, RZ, R220 ;  /* 0x000000ffff7a1224 */ /* 0x000fca00078e00dc */
[----:B------:R1:W-:Y:S01]  /*2430*/  @P1 STG.E.U16 desc[UR36][R122.64+0x2], R224 ;  /* 0x000002e07a001986 */ /* 0x0003e2000c101524 */
[----:B------:R-:W-:-:S13]  /*2440*/  ISETP.GT.AND P1, PT, R0, 0x8, P3 ;  /* 0x000000080000780c */ /* 0x000fda0001f24270 */
[----:B-1----:R-:W-:Y:S05]  /*2450*/  @!P1 BRA `(.L_x_36) ;  /* 0x0000000000049947 */ /* 0x002fea0003800000 */
[----:B------:R1:W5:Y:S02]  /*2460*/  LDG.E.LTC128B.U16 R222, desc[UR36][R216.64+0x10] ;  /* 0x00001024d8de7981 */ /* 0x000364000c1e1520 */
.L_x_36:
[----:B------:R-:W-:Y:S05]  /*2470*/  BSYNC B1 ;  /* 0x0000000000017941 */ /* 0x000fea0003800000 */
.L_x_35:
[----:B-----5:R-:W-:Y:S01]  /*2480*/  HADD2.F32 R122, -RZ, R222.H0_H0 ;  /* 0x200000deff7a7230 */ /* 0x020fe20000004100 */
[----:B------:R-:W-:Y:S04]  /*2490*/  BSSY B1, `(.L_x_37) ;  /* 0x0000008000017945 */ /* 0x000fe80003800000 */
[----:B------:R-:W-:-:S04]  /*24a0*/  FMUL R123, R122, R19 ;  /* 0x000000137a7b7220 */ /* 0x000fc80000400000 */
[----:B------:R-:W-:-:S05]  /*24b0*/  FFMA R123, R124, R22, R123 ;  /* 0x000000167c7b7223 */ /* 0x000fca000000007b */
[----:B------:R-:W-:-:S05]  /*24c0*/  F2FP.F16.F32.PACK_AB R123, RZ, R123 ;  /* 0x0000007bff7b723e */ /* 0x000fca00000000ff */
[----:B------:R3:W-:Y:S01]  /*24d0*/  @P1 STG.E.U16 desc[UR36][R20.64+0x10], R123 ;  /* 0x0000107b14001986 */ /* 0x0007e2000c101524 */
[----:B------:R-:W-:-:S13]  /*24e0*/  ISETP.GT.AND P1, PT, R0, 0x9, P3 ;  /* 0x000000090000780c */ /* 0x000fda0001f24270 */
[----:B---3--:R-:W-:Y:S05]  /*24f0*/  @!P1 BRA `(.L_x_38) ;  /* 0x0000000000049947 */ /* 0x008fea0003800000 */
[----:B------:R3:W5:Y:S02]  /*2500*/  LDG.E.LTC128B.U16 R222, desc[UR36][R216.64+0x12] ;  /* 0x00001224d8de7981 */ /* 0x000764000c1e1520 */
.L_x_38:
[----:B------:R-:W-:Y:S05]  /*2510*/  BSYNC B1 ;  /* 0x0000000000017941 */ /* 0x000fea0003800000 */
.L_x_37:
[----:B-----5:R-:W-:Y:S01]  /*2520*/  HADD2.F32 R122, -RZ, R222.H0_H0 ;  /* 0x200000deff7a7230 */ /* 0x020fe20000004100 */
[----:B------:R-:W-:Y:S01]  /*2530*/  ISETP.GT.AND P2, PT, R0, 0x8, P0 ;  /* 0x000000080000780c */ /* 0x000fe20000744270 */
[----:B------:R-:W-:Y:S03]  /*2540*/  BSSY B1, `(.L_x_39) ;  /* 0x0000007000017945 */ /* 0x000fe60003800000 */
[----:B------:R-:W-:-:S04]  /*2550*/  FMUL R122, R122, R19 ;  /* 0x000000137a7a7220 */ /* 0x000fc80000400000 */
[----:B------:R-:W-:-:S05]  /*2560*/  FFMA R122, R125, R22, R122 ;  /* 0x000000167d7a7223 */ /* 0x000fca000000007a */
[----:B------:R-:W-:-:S05]  /*2570*/  F2FP.F16.F32.PACK_AB R122, RZ, R122 ;  /* 0x0000007aff7a723e */ /* 0x000fca00000000ff */
[----:B------:R4:W-:Y:S01]  /*2580*/  @P1 STG.E.U16 desc[UR36][R20.64+0x12], R122 ;  /* 0x0000127a14001986 */ /* 0x0009e2000c101524 */
[----:B------:R-:W-:Y:S05]  /*2590*/  @!P2 BRA `(.L_x_40) ;  /* 0x000000000004a947 */ /* 0x000fea0003800000 */
[----:B------:R0:W5:Y:S02]  /*25a0*/  LDG.E.LTC128B.U16 R222, desc[UR36][R120.64+0x10] ;  /* 0x0000102478de7981 */ /* 0x000164000c1e1520 */
.L_x_40:
[----:B------:R-:W-:Y:S05]  /*25b0*/  BSYNC B1 ;  /* 0x0000000000017941 */ /* 0x000fea0003800000 */
.L_x_39:
[----:B----45:R-:W-:Y:S01]  /*25c0*/  HADD2.F32 R122, -RZ, R222.H0_H0 ;  /* 0x200000deff7a7230 */ /* 0x030fe20000004100 */
[----:B------:R-:W-:Y:S01]  /*25d0*/  ISETP.GT.AND P1, PT, R0, 0x9, P0 ;  /* 0x000000090000780c */ /* 0x000fe20000724270 */
[----:B------:R-:W-:Y:S03]  /*25e0*/  BSSY B1, `(.L_x_41) ;  /* 0x000000a000017945 */ /* 0x000fe60003800000 */
[----:B------:R-:W-:Y:S01]  /*25f0*/  FMUL R123, R122, R19 ;  /* 0x000000137a7b7220 */ /* 0x000fe20000400000 */
[----:B------:R-:W-:-:S03]  /*2600*/  @P2 IMAD.MOV.U32 R122, RZ, RZ, R220 ;  /* 0x000000ffff7a2224 */ /* 0x000fc600078e00dc */
[----:B------:R-:W-:-:S05]  /*2610*/  FFMA R123, R126, R22, R123 ;  /* 0x000000167e7b7223 */ /* 0x000fca000000007b */
[----:B------:R-:W-:-:S04]  /*2620*/  F2FP.F16.F32.PACK_AB R123, RZ, R123 ;  /* 0x0000007bff7b723e */ /* 0x000fc800000000ff */
[----:B------:R-:W-:Y:S01]  /*2630*/  PRMT R124, R123, 0x7610, R124 ;  /* 0x000076107b7c7816 */ /* 0x000fe2000000007c */
[----:B------:R-:W-:-:S05]  /*2640*/  @P2 IMAD.MOV.U32 R123, RZ, RZ, R221 ;  /* 0x000000ffff7b2224 */ /* 0x000fca00078e00dd */
[----:B------:R4:W-:Y:S01]  /*2650*/  @P2 STG.E.U16 desc[UR36][R122.64+0x10], R124 ;  /* 0x0000107c7a002986 */ /* 0x0009e2000c101524 */
[----:B------:R-:W-:Y:S05]  /*2660*/  @!P1 BRA `(.L_x_42) ;  /* 0x0000000000049947 */ /* 0x000fea0003800000 */
[----:B------:R0:W5:Y:S02]  /*2670*/  LDG.E.LTC128B.U16 R222, desc[UR36][R120.64+0x12] ;  /* 0x0000122478de7981 */ /* 0x000164000c1e1520 */
.L_x_42:
[----:B------:R-:W-:Y:S05]  /*2680*/  BSYNC B1 ;  /* 0x0000000000017941 */ /* 0x000fea0003800000 */
.L_x_41:
[----:B----45:R-:W-:Y:S01]  /*2690*/  HADD2.F32 R122, -RZ, R222.H0_H0 ;  /* 0x200000deff7a7230 */ /* 0x030fe20000004100 */
[----:B------:R-:W-:Y:S01]  /*26a0*/  ISETP.GT.AND P2, PT, R0, 0x10, P3 ;  /* 0x000000100000780c */ /* 0x000fe20001f44270 */
[----:B------:R-:W-:Y:S01]  /*26b0*/  @P1 IMAD.MOV.U32 R123, RZ, RZ, R221 ;  /* 0x000000ffff7b1224 */ /* 0x000fe200078e00dd */
[----:B------:R-:W-:Y:S02]  /*26c0*/  BSSY B1, `(.L_x_43) ;  /* 0x0000009000017945 */ /* 0x000fe40003800000 */
[----:B------:R-:W-:-:S04]  /*26d0*/  FMUL R122, R122, R19 ;  /* 0x000000137a7a7220 */ /* 0x000fc80000400000 */
[----:B------:R-:W-:-:S05]  /*26e0*/  FFMA R122, R127, R22, R122 ;  /* 0x000000167f7a7223 */ /* 0x000fca000000007a */
[----:B------:R-:W-:-:S04]  /*26f0*/  F2FP.F16.F32.PACK_AB R122, RZ, R122 ;  /* 0x0000007aff7a723e */ /* 0x000fc800000000ff */
[----:B------:R-:W-:Y:S01]  /*2700*/  PRMT R124, R122, 0x7610, R124 ;  /* 0x000076107a7c7816 */ /* 0x000fe2000000007c */
[----:B------:R-:W-:-:S05]  /*2710*/  @P1 IMAD.MOV.U32 R122, RZ, RZ, R220 ;  /* 0x000000ffff7a1224 */ /* 0x000fca00078e00dc */
[----:B------:R4:W-:Y:S01]  /*2720*/  @P1 STG.E.U16 desc[UR36][R122.64+0x12], R124 ;  /* 0x0000127c7a001986 */ /* 0x0009e2000c101524 */
[----:B------:R-:W-:Y:S05]  /*2730*/  @!P2 BRA `(.L_x_44) ;  /* 0x000000000004a947 */ /* 0x000fea0003800000 */
[----:B------:R0:W5:Y:S02]  /*2740*/  LDG.E.LTC128B.U16 R222, desc[UR36][R216.64+0x20] ;  /* 0x00002024d8de7981 */ /* 0x000164000c1e1520 */
.L_x_44:
[----:B------:R-:W-:Y:S05]  /*2750*/  BSYNC B1 ;  /* 0x0000000000017941 */ /* 0x000fea0003800000 */
.L_x_43:
[----:B----45:R-:W-:Y:S01]  /*2760*/  HADD2.F32 R122, -RZ, R222.H0_H0 ;  /* 0x200000deff7a7230 */ /* 0x030fe20000004100 */
        /* <DEDUP_REMOVED lines=8> */
.L_x_46:
[----:B------:R-:W-:Y:S05]  /*27f0*/  BSYNC B1 ;  /* 0x0000000000017941 */ /* 0x000fea0003800000 */
.L_x_45:
        /* <DEDUP_REMOVED lines=9> */
.L_x_48:
[----:B------:R-:W-:Y:S05]  /*2890*/  BSYNC B1 ;  /* 0x0000000000017941 */ /* 0x000fea0003800000 */
.L_x_47:
[----:B0----5:R-:W-:Y:S01]  /*28a0*/  HADD2.F32 R122, -RZ, R222.H0_H0 ;  /* 0x200000deff7a7230 */ /* 0x021fe20000004100 */
[----:B------:R-:W-:Y:S01]  /*28b0*/  ISETP.GT.AND P1, PT, R0, 0x11, P0 ;  /* 0x000000110000780c */ /* 0x000fe20000724270 */
[----:B------:R-:W-:Y:S03]  /*28c0*/  BSSY B1, `(.L_x_49) ;  /* 0x000000a000017945 */ /* 0x000fe60003800000 */
[----:B----4-:R-:W-:Y:S01]  /*28d0*/  FMUL R123, R122, R19 ;  /* 0x000000137a7b7220 */ /* 0x010fe20000400000 */
        /* <DEDUP_REMOVED lines=8> */
.L_x_50:
[----:B------:R-:W-:Y:S05]  /*2960*/  BSYNC B1 ;  /* 0x0000000000017941 */ /* 0x000fea0003800000 */
.L_x_49:
[----:B0----5:R-:W-:Y:S01]  /*2970*/  HADD2.F32 R122, -RZ, R222.H0_H0 ;  /* 0x200000deff7a7230 */ /* 0x021fe20000004100 */
[----:B------:R-:W-:Y:S01]  /*2980*/  ISETP.GT.AND P2, PT, R0, 0x18, P3 ;  /* 0x000000180000780c */ /* 0x000fe20001f44270 */
[----:B------:R-:W-:Y:S01]  /*2990*/  @P1 IMAD.MOV.U32 R123, RZ, RZ, R221 ;  /* 0x000000ffff7b1224 */ /* 0x000fe200078e00dd */
[----:B------:R-:W-:Y:S02]  /*29a0*/  BSSY B1, `(.L_x_51) ;  /* 0x0000009000017945 */ /* 0x000fe40003800000 */
[----:B------:R-:W-:-:S04]  /*29b0*/  FMUL R122, R122, R19 ;  /* 0x000000137a7a7220 */ /* 0x000fc80000400000 */
[----:B------:R-:W-:-:S05]  /*29c0*/  FFMA R122, R131, R22, R122 ;  /* 0x00000016837a7223 */ /* 0x000fca000000007a */
[----:B------:R-:W-:-:S04]  /*29d0*/  F2FP.F16.F32.PACK_AB R122, RZ, R122 ;  /* 0x0000007aff7a723e */ /* 0x000fc800000000ff */
[----:B------:R-:W-:Y:S02]  /*29e0*/  PRMT R124, R122, 0x7610, R124 ;  /* 0x000076107a7c7816 */ /* 0x000fe4000000007c */
[----:B------:R-:W-:-:S05]  /*29f0*/  @P1 MOV R122, R220 ;  /* 0x000000dc007a1202 */ /* 0x000fca0000000f00 */
[----:B------:R0:W-:Y:S01]  /*2a00*/  @P1 STG.E.U16 desc[UR36][R122.64+0x22], R124 ;  /* 0x0000227c7a001986 */ /* 0x0001e2000c101524 */
[----:B------:R-:W-:Y:S05]  /*2a10*/  @!P2 BRA `(.L_x_52) ;  /* 0x000000000004a947 */ /* 0x000fea0003800000 */
[----:B------:R0:W5:Y:S02]  /*2a20*/  LDG.E.LTC128B.U16 R222, desc[UR36][R216.64+0x30] ;  /* 0x00003024d8de7981 */ /* 0x000164000c1e1520 */
.L_x_52:
[----:B------:R-:W-:Y:S05]  /*2a30*/  BSYNC B1 ;  /* 0x0000000000017941 */ /* 0x000fea0003800000 */
.L_x_51:
[----:B0----5:R-:W-:Y:S01]  /*2a40*/  HADD2.F32 R122, -RZ, R222.H0_H0 ;  /* 0x200000deff7a7230 */ /* 0x021fe20000004100 */
        /* <DEDUP_REMOVED lines=8> */
.L_x_54:
[----:B------:R-:W-:Y:S05]  /*2ad0*/  BSYNC B1 ;  /* 0x0000000000017941 */ /* 0x000fea0003800000 */
.L_x_53:
        /* <DEDUP_REMOVED lines=9> */
.L_x_56:
[----:B------:R-:W-:Y:S05]  /*2b70*/  BSYNC B1 ;  /* 0x0000000000017941 */ /* 0x000fea0003800000 */
.L_x_55:
[----:B0----5:R-:W-:Y:S01]  /*2b80*/  HADD2.F32 R122, -RZ, R222.H0_H0 ;  /* 0x200000deff7a7230 */ /* 0x021fe20000004100 */
        /* <DEDUP_REMOVED lines=11> */
.L_x_58:
[----:B------:R-:W-:Y:S05]  /*2c40*/  BSYNC B1 ;  /* 0x0000000000017941 */ /* 0x000fea0003800000 */
.L_x_57:
[----:B0----5:R-:W-:Y:S01]  /*2c50*/  HADD2.F32 R122, -RZ, R222.H0_H0 ;  /* 0x200000deff7a7230 */ /* 0x021fe20000004100 */
        /* <DEDUP_REMOVED lines=11> */
.L_x_60:
[----:B------:R-:W-:Y:S05]  /*2d10*/  BSYNC B1 ;  /* 0x0000000000017941 */ /* 0x000fea0003800000 */
.L_x_59:
        /* <DEDUP_REMOVED lines=9> */
.L_x_62:
[----:B------:R-:W-:Y:S05]  /*2db0*/  BSYNC B1 ;  /* 0x0000000000017941 */ /* 0x000fea0003800000 */
.L_x_61:
        /* <DEDUP_REMOVED lines=9> */
.L_x_64:
[----:B------:R-:W-:Y:S05]  /*2e50*/  BSYNC B1 ;  /* 0x0000000000017941 */ /* 0x000fea0003800000 */
.L_x_63:
        /* <DEDUP_REMOVED lines=12> */
.L_x_66:
[----:B------:R-:W-:Y:S05]  /*2f20*/  BSYNC B1 ;  /* 0x0000000000017941 */ /* 0x000fea0003800000 */
.L_x_65:
[----:B0----5:R-:W-:Y:S01]  /*2f30*/  HADD2.F32 R122, -RZ, R222.H0_H0 ;  /* 0x200000deff7a7230 */ /* 0x021fe20000004100 */
[----:B------:R-:W-:Y:S01]  /*2f40*/  @P1 MOV R123, R221 ;  /* 0x000000dd007b1202 */ /* 0x000fe20000000f00 */
[----:B------:R-:W-:Y:S01]  /*2f50*/  BSSY B1, `(.L_x_67) ;  /* 0x000000a000017945 */ /* 0x000fe20003800000 */
[----:B------:R-:W-:Y:S02]  /*2f60*/  ISETP.GT.AND P2, PT, R0, 0x28, P3 ;  /* 0x000000280000780c */ /* 0x000fe40001f44270 */
        /* <DEDUP_REMOVED lines=8> */
.L_x_68:
[----:B------:R-:W-:Y:S05]  /*2ff0*/  BSYNC B1 ;  /* 0x0000000000017941 */ /* 0x000fea0003800000 */
.L_x_67:
        /* <DEDUP_REMOVED lines=9> */
.L_x_70:
[----:B------:R-:W-:Y:S05]  /*3090*/  BSYNC B1 ;  /* 0x0000000000017941 */ /* 0x000fea0003800000 */
.L_x_69:
        /* <DEDUP_REMOVED lines=9> */
.L_x_72:
[----:B------:R-:W-:Y:S05]  /*3130*/  BSYNC B1 ;  /* 0x0000000000017941 */ /* 0x000fea0003800000 */
.L_x_71:
        /* <DEDUP_REMOVED lines=12> */
.L_x_74:
[----:B------:R-:W-:Y:S05]  /*3200*/  BSYNC B1 ;  /* 0x0000000000017941 */ /* 0x000fea0003800000 */
.L_x_73:
        /* <DEDUP_REMOVED lines=12> */
.L_x_76:
[----:B------:R-:W-:Y:S05]  /*32d0*/  BSYNC B1 ;  /* 0x0000000000017941 */ /* 0x000fea0003800000 */
.L_x_75:
        /* <DEDUP_REMOVED lines=9> */
.L_x_78:
[----:B------:R-:W-:Y:S05]  /*3370*/  BSYNC B1 ;  /* 0x0000000000017941 */ /* 0x000fea0003800000 */
.L_x_77:
        /* <DEDUP_REMOVED lines=9> */
.L_x_80:
[----:B------:R-:W-:Y:S05]  /*3410*/  BSYNC B1 ;  /* 0x0000000000017941 */ /* 0x000fea0003800000 */
.L_x_79:
        /* <DEDUP_REMOVED lines=12> */
.L_x_82:
[----:B------:R-:W-:Y:S05]  /*34e0*/  BSYNC B1 ;  /* 0x0000000000017941 */ /* 0x000fea0003800000 */
.L_x_81:
        /* <DEDUP_REMOVED lines=12> */
.L_x_84:
[----:B------:R-:W-:Y:S05]  /*35b0*/  BSYNC B1 ;  /* 0x0000000000017941 */ /* 0x000fea0003800000 */
.L_x_83:
        /* <DEDUP_REMOVED lines=9> */
.L_x_86:
[----:B------:R-:W-:Y:S05]  /*3650*/  BSYNC B1 ;  /* 0x0000000000017941 */ /* 0x000fea0003800000 */
.L_x_85:
        /* <DEDUP_REMOVED lines=9> */
.L_x_88:
[----:B------:R-:W-:Y:S05]  /*36f0*/  BSYNC B1 ;  /* 0x0000000000017941 */ /* 0x000fea0003800000 */
.L_x_87:
[----:B0----5:R-:W-:Y:S01]  /*3700*/  HADD2.F32 R122, -RZ, R222.H0_H0 ;  /* 0x200000deff7a7230 */ /* 0x021fe20000004100 */
[----:B------:R-:W-:Y:S01]  /*3710*/  ISETP.GT.AND P1, PT, R0, 0x39, P0 ;  /* 0x000000390000780c */ /* 0x000fe20000724270 */
[----:B------:R-:W-:Y:S03]  /*3720*/  BSSY B1, `(.L_x_89) ;  /* 0x000000a000017945 */ /* 0x000fe60003800000 */
[----:B------:R-:W-:Y:S01]  /*3730*/  FMUL R123, R122, R19 ;  /* 0x000000137a7b7220 */ /* 0x000fe20000400000 */
[----:B------:R-:W-:-:S03]  /*3740*/  @P2 MOV R122, R220 ;  /* 0x000000dc007a2202 */ /* 0x000fc60000000f00 */
[----:B------:R-:W-:-:S05]  /*3750*/  FFMA R123, R150, R22, R123 ;  /* 0x00000016967b7223 */ /* 0x000fca000000007b */
[----:B------:R-:W-:-:S04]  /*3760*/  F2FP.F16.F32.PACK_AB R123, RZ, R123 ;  /* 0x0000007bff7b723e */ /* 0x000fc800000000ff */
[----:B------:R-:W-:Y:S01]  /*3770*/  PRMT R124, R123, 0x7610, R124 ;  /* 0x000076107b7c7816 */ /* 0x000fe2000000007c */
[----:B------:R-:W-:-:S05]  /*3780*/  @P2 IMAD.MOV.U32 R123, RZ, RZ, R221 ;  /* 0x000000ffff7b2224 */ /* 0x000fca00078e00dd */
[----:B------:R0:W-:Y:S01]  /*3790*/  @P2 STG.E.U16 desc[UR36][R122.64+0x70], R124 ;  /* 0x0000707c7a002986 */ /* 0x0001e2000c101524 */
[----:B------:R-:W-:Y:S05]  /*37a0*/  @!P1 BRA `(.L_x_90) ;  /* 0x0000000000049947 */ /* 0x000fea0003800000 */
[----:B------:R0:W5:Y:S02]  /*37b0*/  LDG.E.LTC128B.U16 R222, desc[UR36][R120.64+0x72] ;  /* 0x0000722478de7981 */ /* 0x000164000c1e1520 */
.L_x_90:
[----:B------:R-:W-:Y:S05]  /*37c0*/  BSYNC B1 ;  /* 0x0000000000017941 */ /* 0x000fea0003800000 */
.L_x_89:
        /* <DEDUP_REMOVED lines=12> */
.L_x_92:
[----:B------:R-:W-:Y:S05]  /*3890*/  BSYNC B1 ;  /* 0x0000000000017941 */ /* 0x000fea0003800000 */
.L_x_91:
        /* <DEDUP_REMOVED lines=9> */
.L_x_94:
[----:B------:R-:W-:Y:S05]  /*3930*/  BSYNC B1 ;  /* 0x0000000000017941 */ /* 0x000fea0003800000 */
.L_x_93:
        /* <DEDUP_REMOVED lines=9> */
.L_x_96:
[----:B------:R-:W-:Y:S05]  /*39d0*/  BSYNC B1 ;  /* 0x0000000000017941 */ /* 0x000fea0003800000 */
.L_x_95:
        /* <DEDUP_REMOVED lines=12> */
.L_x_98:
[----:B------:R-:W-:Y:S05]  /*3aa0*/  BSYNC B1 ;  /* 0x0000000000017941 */ /* 0x000fea0003800000 */
.L_x_97:
        /* <DEDUP_REMOVED lines=12> */
.L_x_100:
[----:B------:R-:W-:Y:S05]  /*3b70*/  BSYNC B1 ;  /* 0x0000000000017941 */ /* 0x000fea0003800000 */
.L_x_99:
        /* <DEDUP_REMOVED lines=9> */
.L_x_102:
[----:B------:R-:W-:Y:S05]  /*3c10*/  BSYNC B1 ;  /* 0x0000000000017941 */ /* 0x000fea0003800000 */
.L_x_101:
        /* <DEDUP_REMOVED lines=9> */
.L_x_104:
[----:B------:R-:W-:Y:S05]  /*3cb0*/  BSYNC B1 ;  /* 0x0000000000017941 */ /* 0x000fea0003800000 */
.L_x_103:
[----:B0----5:R-:W-:Y:S01]  /*3cc0*/  HADD2.F32 R122, -RZ, R222.H0_H0 ;  /* 0x200000deff7a7230 */ /* 0x021fe20000004100 */
[----:B------:R-:W-:Y:S01]  /*3cd0*/  ISETP.GT.AND P1, PT, R0, 0x49, P0 ;  /* 0x000000490000780c */ /* 0x000fe20000724270 */
[----:B------:R-:W-:Y:S03]  /*3ce0*/  BSSY B1, `(.L_x_105) ;  /* 0x000000a000017945 */ /* 0x000fe60003800000 */
[----:B------:R-:W-:Y:S01]  /*3cf0*/  FMUL R123, R122, R19 ;  /* 0x000000137a7b7220 */ /* 0x000fe20000400000 */
[----:B------:R-:W-:-:S03]  /*3d00*/  @P2 IMAD.MOV.U32 R122, RZ, RZ, R220 ;  /* 0x000000ffff7a2224 */ /* 0x000fc600078e00dc */
[----:B------:R-:W-:-:S05]  /*3d10*/  FFMA R123, R158, R22, R123 ;  /* 0x000000169e7b7223 */ /* 0x000fca000000007b */
[----:B------:R-:W-:-:S04]  /*3d20*/  F2FP.F16.F32.PACK_AB R123, RZ, R123 ;  /* 0x0000007bff7b723e */ /* 0x000fc800000000ff */
[----:B------:R-:W-:Y:S02]  /*3d30*/  PRMT R124, R123, 0x7610, R124 ;  /* 0x000076107b7c7816 */ /* 0x000fe4000000007c */
[----:B------:R-:W-:-:S05]  /*3d40*/  @P2 MOV R123, R221 ;  /* 0x000000dd007b2202 */ /* 0x000fca0000000f00 */
[----:B------:R0:W-:Y:S01]  /*3d50*/  @P2 STG.E.U16 desc[UR36][R122.64+0x90], R124 ;  /* 0x0000907c7a002986 */ /* 0x0001e2000c101524 */
[----:B------:R-:W-:Y:S05]  /*3d60*/  @!P1 BRA `(.L_x_106) ;  /* 0x0000000000049947 */ /* 0x000fea0003800000 */
[----:B------:R0:W5:Y:S02]  /*3d70*/  LDG.E.LTC128B.U16 R222, desc[UR36][R120.64+0x92] ;  /* 0x0000922478de7981 */ /* 0x000164000c1e1520 */
.L_x_106:
[----:B------:R-:W-:Y:S05]  /*3d80*/  BSYNC B1 ;  /* 0x0000000000017941 */ /* 0x000fea0003800000 */
.L_x_105:
        /* <DEDUP_REMOVED lines=12> */
.L_x_108:
[----:B------:R-:W-:Y:S05]  /*3e50*/  BSYNC B1 ;  /* 0x0000000000017941 */ /* 0x000fea0003800000 */
.L_x_107:
        /* <DEDUP_REMOVED lines=9> */
.L_x_110:
[----:B------:R-:W-:Y:S05]  /*3ef0*/  BSYNC B1 ;  /* 0x0000000000017941 */ /* 0x000fea0003800000 */
.L_x_109:
        /* <DEDUP_REMOVED lines=9> */
.L_x_112:
[----:B------:R-:W-:Y:S05]  /*3f90*/  BSYNC B1 ;  /* 0x0000000000017941 */ /* 0x000fea0003800000 */
.L_x_111:
        /* <DEDUP_REMOVED lines=12> */
.L_x_114:
[----:B------:R-:W-:Y:S05]  /*4060*/  BSYNC B1 ;  /* 0x0000000000017941 */ /* 0x000fea0003800000 */
.L_x_113:
        /* <DEDUP_REMOVED lines=12> */
.L_x_116:
[----:B------:R-:W-:Y:S05]  /*4130*/  BSYNC B1 ;  /* 0x0000000000017941 */ /* 0x000fea0003800000 */
.L_x_115:
        /* <DEDUP_REMOVED lines=9> */
.L_x_118:
[----:B------:R-:W-:Y:S05]  /*41d0*/  BSYNC B1 ;  /* 0x0000000000017941 */ /* 0x000fea0003800000 */
.L_x_117:
        /* <DEDUP_REMOVED lines=9> */
.L_x_120:
[----:B------:R-:W-:Y:S05]  /*4270*/  BSYNC B1 ;  /* 0x0000000000017941 */ /* 0x000fea0003800000 */
.L_x_119:
        /* <DEDUP_REMOVED lines=12> */
.L_x_122:
[----:B------:R-:W-:Y:S05]  /*4340*/  BSYNC B1 ;  /* 0x0000000000017941 */ /* 0x000fea0003800000 */
.L_x_121:
        /* <DEDUP_REMOVED lines=12> */
.L_x_124:
[----:B------:R-:W-:Y:S05]  /*4410*/  BSYNC B1 ;  /* 0x0000000000017941 */ /* 0x000fea0003800000 */
.L_x_123:
        /* <DEDUP_REMOVED lines=9> */
.L_x_126:
[----:B------:R-:W-:Y:S05]  /*44b0*/  BSYNC B1 ;  /* 0x0000000000017941 */ /* 0x000fea0003800000 */
.L_x_125:
        /* <DEDUP_REMOVED lines=9> */
.L_x_128:
[----:B------:R-:W-:Y:S05]  /*4550*/  BSYNC B1 ;  /* 0x0000000000017941 */ /* 0x000fea0003800000 */
.L_x_127:
        /* <DEDUP_REMOVED lines=12> */
.L_x_130:
[----:B------:R-:W-:Y:S05]  /*4620*/  BSYNC B1 ;  /* 0x0000000000017941 */ /* 0x000fea0003800000 */
.L_x_129:
        /* <DEDUP_REMOVED lines=12> */
.L_x_132:
[----:B------:R-:W-:Y:S05]  /*46f0*/  BSYNC B1 ;  /* 0x0000000000017941 */ /* 0x000fea0003800000 */
.L_x_131:
        /* <DEDUP_REMOVED lines=9> */
.L_x_134:
[----:B------:R-:W-:Y:S05]  /*4790*/  BSYNC B1 ;  /* 0x0000000000017941 */ /* 0x000fea0003800000 */
.L_x_133:
        /* <DEDUP_REMOVED lines=9> */
.L_x_136:
[----:B------:R-:W-:Y:S05]  /*4830*/  BSYNC B1 ;  /* 0x0000000000017941 */ /* 0x000fea0003800000 */
.L_x_135:
        /* <DEDUP_REMOVED lines=12> */
.L_x_138:
[----:B------:R-:W-:Y:S05]  /*4900*/  BSYNC B1 ;  /* 0x0000000000017941 */ /* 0x000fea0003800000 */
.L_x_137:
        /* <DEDUP_REMOVED lines=12> */
.L_x_140:
[----:B------:R-:W-:Y:S05]  /*49d0*/  BSYNC B1 ;  /* 0x0000000000017941 */ /* 0x000fea0003800000 */
.L_x_139:
        /* <DEDUP_REMOVED lines=9> */
.L_x_142:
[----:B------:R-:W-:Y:S05]  /*4a70*/  BSYNC B1 ;  /* 0x0000000000017941 */ /* 0x000fea0003800000 */
.L_x_141:
        /* <DEDUP_REMOVED lines=9> */
.L_x_144:
[----:B------:R-:W-:Y:S05]  /*4b10*/  BSYNC B1 ;  /* 0x0000000000017941 */ /* 0x000fea0003800000 */
.L_x_143:
        /* <DEDUP_REMOVED lines=12> */
.L_x_146:
[----:B------:R-:W-:Y:S05]  /*4be0*/  BSYNC B1 ;  /* 0x0000000000017941 */ /* 0x000fea0003800000 */
.L_x_145:
        /* <DEDUP_REMOVED lines=12> */
.L_x_148:
[----:B------:R-:W-:Y:S05]  /*4cb0*/  BSYNC B1 ;  /* 0x0000000000017941 */ /* 0x000fea0003800000 */
.L_x_147:
        /* <DEDUP_REMOVED lines=9> */
.L_x_150:
[----:B------:R-:W-:Y:S05]  /*4d50*/  BSYNC B1 ;  /* 0x0000000000017941 */ /* 0x000fea0003800000 */
.L_x_149:
        /* <DEDUP_REMOVED lines=9> */
.L_x_152:
[----:B------:R-:W-:Y:S05]  /*4df0*/  BSYNC B1 ;  /* 0x0000000000017941 */ /* 0x000fea0003800000 */
.L_x_151:
        /* <DEDUP_REMOVED lines=12> */
.L_x_154:
[----:B------:R-:W-:Y:S05]  /*4ec0*/  BSYNC B1 ;  /* 0x0000000000017941 */ /* 0x000fea0003800000 */
.L_x_153:
        /* <DEDUP_REMOVED lines=12> */
.L_x_156:
[----:B------:R-:W-:Y:S05]  /*4f90*/  BSYNC B1 ;  /* 0x0000000000017941 */ /* 0x000fea0003800000 */
.L_x_155:
        /* <DEDUP_REMOVED lines=9> */
.L_x_158:
[----:B------:R-:W-:Y:S05]  /*5030*/  BSYNC B1 ;  /* 0x0000000000017941 */ /* 0x000fea0003800000 */
.L_x_157:
        /* <DEDUP_REMOVED lines=9> */
.L_x_160:
[----:B------:R-:W-:Y:S05]  /*50d0*/  BSYNC B1 ;  /* 0x0000000000017941 */ /* 0x000fea0003800000 */
.L_x_159:
        /* <DEDUP_REMOVED lines=12> */
.L_x_162:
[----:B------:R-:W-:Y:S05]  /*51a0*/  BSYNC B1 ;  /* 0x0000000000017941 */ /* 0x000fea0003800000 */
.L_x_161:
        /* <DEDUP_REMOVED lines=12> */
.L_x_164:
[----:B------:R-:W-:Y:S05]  /*5270*/  BSYNC B1 ;  /* 0x0000000000017941 */ /* 0x000fea0003800000 */
.L_x_163:
        /* <DEDUP_REMOVED lines=9> */
.L_x_166:
[----:B------:R-:W-:Y:S05]  /*5310*/  BSYNC B1 ;  /* 0x0000000000017941 */ /* 0x000fea0003800000 */
.L_x_165:
        /* <DEDUP_REMOVED lines=9> */
.L_x_168:
[----:B------:R-:W-:Y:S05]  /*53b0*/  BSYNC B1 ;  /* 0x0000000000017941 */ /* 0x000fea0003800000 */
.L_x_167:
        /* <DEDUP_REMOVED lines=12> */
.L_x_170:
[----:B------:R-:W-:Y:S05]  /*5480*/  BSYNC B1 ;  /* 0x0000000000017941 */ /* 0x000fea0003800000 */
.L_x_169:
        /* <DEDUP_REMOVED lines=12> */
.L_x_172:
[----:B------:R-:W-:Y:S05]  /*5550*/  BSYNC B1 ;  /* 0x0000000000017941 */ /* 0x000fea0003800000 */
.L_x_171:
        /* <DEDUP_REMOVED lines=9> */
.L_x_174:
[----:B------:R-:W-:Y:S05]  /*55f0*/  BSYNC B1 ;  /* 0x0000000000017941 */ /* 0x000fea0003800000 */
.L_x_173:
        /* <DEDUP_REMOVED lines=9> */
.L_x_176:
[----:B------:R-:W-:Y:S05]  /*5690*/  BSYNC B1 ;  /* 0x0000000000017941 */ /* 0x000fea0003800000 */
.L_x_175:
        /* <DEDUP_REMOVED lines=12> */
.L_x_178:
[----:B------:R-:W-:Y:S05]  /*5760*/  BSYNC B1 ;  /* 0x0000000000017941 */ /* 0x000fea0003800000 */
.L_x_177:
        /* <DEDUP_REMOVED lines=12> */
.L_x_180:
[----:B------:R-:W-:Y:S05]  /*5830*/  BSYNC B1 ;  /* 0x0000000000017941 */ /* 0x000fea0003800000 */
.L_x_179:
        /* <DEDUP_REMOVED lines=9> */
.L_x_182:
[----:B------:R-:W-:Y:S05]  /*58d0*/  BSYNC B1 ;  /* 0x0000000000017941 */ /* 0x000fea0003800000 */
.L_x_181:
        /* <DEDUP_REMOVED lines=9> */
.L_x_184:
[----:B------:R-:W-:Y:S05]  /*5970*/  BSYNC B1 ;  /* 0x0000000000017941 */ /* 0x000fea0003800000 */
.L_x_183:
        /* <DEDUP_REMOVED lines=12> */
.L_x_186:
[----:B------:R-:W-:Y:S05]  /*5a40*/  BSYNC B1 ;  /* 0x0000000000017941 */ /* 0x000fea0003800000 */
.L_x_185:
        /* <DEDUP_REMOVED lines=12> */
.L_x_188:
[----:B------:R-:W-:Y:S05]  /*5b10*/  BSYNC B1 ;  /* 0x0000000000017941 */ /* 0x000fea0003800000 */
.L_x_187:
        /* <DEDUP_REMOVED lines=9> */
.L_x_190:
[----:B------:R-:W-:Y:S05]  /*5bb0*/  BSYNC B1 ;  /* 0x0000000000017941 */ /* 0x000fea0003800000 */
.L_x_189:
        /* <DEDUP_REMOVED lines=9> */
.L_x_192:
[----:B------:R-:W-:Y:S05]  /*5c50*/  BSYNC B1 ;  /* 0x0000000000017941 */ /* 0x000fea0003800000 */
.L_x_191:
        /* <DEDUP_REMOVED lines=12> */
.L_x_194:
[----:B------:R-:W-:Y:S05]  /*5d20*/  BSYNC B1 ;  /* 0x0000000000017941 */ /* 0x000fea0003800000 */
.L_x_193:
        /* <DEDUP_REMOVED lines=12> */
.L_x_196:
[----:B------:R-:W-:Y:S05]  /*5df0*/  BSYNC B1 ;  /* 0x0000000000017941 */ /* 0x000fea0003800000 */
.L_x_195:
        /* <DEDUP_REMOVED lines=9> */
.L_x_198:
[----:B------:R-:W-:Y:S05]  /*5e90*/  BSYNC B1 ;  /* 0x0000000000017941 */ /* 0x000fea0003800000 */
.L_x_197:
        /* <DEDUP_REMOVED lines=9> */
.L_x_200:
[----:B------:R-:W-:Y:S05]  /*5f30*/  BSYNC B1 ;  /* 0x0000000000017941 */ /* 0x000fea0003800000 */
.L_x_199:
        /* <DEDUP_REMOVED lines=12> */
.L_x_202:
[----:B------:R-:W-:Y:S05]  /*6000*/  BSYNC B1 ;  /* 0x0000000000017941 */ /* 0x000fea0003800000 */
.L_x_201:
        /* <DEDUP_REMOVED lines=12> */
.L_x_204:
[----:B------:R-:W-:Y:S05]  /*60d0*/  BSYNC B1 ;  /* 0x0000000000017941 */ /* 0x000fea0003800000 */
.L_x_203:
        /* <DEDUP_REMOVED lines=9> */
.L_x_206:
[----:B------:R-:W-:Y:S05]  /*6170*/  BSYNC B1 ;  /* 0x0000000000017941 */ /* 0x000fea0003800000 */
.L_x_205:
        /* <DEDUP_REMOVED lines=9> */
.L_x_208:
[----:B------:R-:W-:Y:S05]  /*6210*/  BSYNC B1 ;  /* 0x0000000000017941 */ /* 0x000fea0003800000 */
.L_x_207:
        /* <DEDUP_REMOVED lines=12> */
.L_x_210:
[----:B------:R-:W-:Y:S05]  /*62e0*/  BSYNC B1 ;  /* 0x0000000000017941 */ /* 0x000fea0003800000 */
.L_x_209:
        /* <DEDUP_REMOVED lines=12> */
.L_x_212:
[----:B------:R-:W-:Y:S05]  /*63b0*/  BSYNC B1 ;  /* 0x0000000000017941 */ /* 0x000fea0003800000 */
.L_x_211:
        /* <DEDUP_REMOVED lines=9> */
.L_x_214:
[----:B------:R-:W-:Y:S05]  /*6450*/  BSYNC B1 ;  /* 0x0000000000017941 */ /* 0x000fea0003800000 */
.L_x_213:
        /* <DEDUP_REMOVED lines=9> */
.L_x_216:
[----:B------:R-:W-:Y:S05]  /*64f0*/  BSYNC B1 ;  /* 0x0000000000017941 */ /* 0x000fea0003800000 */
.L_x_215:
[----:B0----5:R-:W-:Y:S01]  /*6500*/  HADD2.F32 R122, -RZ, R222.H0_H0 ;  /* 0x200000deff7a7230 */ /* 0x021fe20000004100 */
[----:B------:R-:W-:Y:S01]  /*6510*/  ISETP.GT.AND P1, PT, R0, 0xb9, P0 ;  /* 0x000000b90000780c */ /* 0x000fe20000724270 */
[----:B------:R-:W-:Y:S01]  /*6520*/  BSSY B1, `(.L_x_217) ;  /* 0x000000b000017945 */ /* 0x000fe20003800000 */
[----:B------:R-:W-:Y:S02]  /*6530*/  IADD3 R127, P0, R23, 0x80, RZ ;  /* 0x00000080177f7810 */ /* 0x000fe40007f1e0ff */
        /* <DEDUP_REMOVED lines=9> */
.L_x_218:
[----:B------:R-:W-:Y:S05]  /*65d0*/  BSYNC B1 ;  /* 0x0000000000017941 */ /* 0x000fea0003800000 */
.L_x_217:
[----:B0-2-45:R-:W-:Y:S01]  /*65e0*/  HADD2.F32 R120, -RZ, R222.H0_H0 ;  /* 0x200000deff787230 */ /* 0x035fe20000004100 */
[----:B------:R-:W-:Y:S01]  /*65f0*/  BSSY B1, `(.L_x_219) ;  /* 0x0000011000017945 */ /* 0x000fe20003800000 */
[----:B------:R-:W-:Y:S01]  /*6600*/  IMAD.X R23, RZ, RZ, UR11, P0 ;  /* 0x0000000bff177e24 */ /* 0x000fe200080e06ff */
[----:B------:R-:W-:Y:S02]  /*6610*/  ISETP.GT.AND P0, PT, R3, 0x80, PT ;  /* 0x000000800300780c */ /* 0x000fe40003f04270 */
[----:B------:R-:W-:Y:S01]  /*6620*/  FMUL R120, R120, R19 ;  /* 0x0000001378787220 */ /* 0x000fe20000400000 */
[----:B------:R-:W-:Y:S01]  /*6630*/  IMAD R122, R23, R8, RZ ;  /* 0x00000008177a7224 */ /* 0x000fe200078e02ff */
[----:B------:R-:W-:Y:S02]  /*6640*/  ISETP.GT.AND P4, PT, R0, RZ, P0 ;  /* 0x000000ff0000720c */ /* 0x000fe40000784270 */
[----:B------:R-:W-:Y:S01]  /*6650*/  FFMA R215, R215, R22, R120 ;  /* 0x00000016d7d77223 */ /* 0x000fe20000000078 */
[----:B------:R-:W-:-:S02]  /*6660*/  IMAD R125, R127, R9, R122 ;  /* 0x000000097f7d7224 */ /* 0x000fc400078e027a */
[----:B------:R-:W-:Y:S02]  /*6670*/  IMAD.WIDE.U32 R120, R127, R8, R14 ;  /* 0x000000087f787225 */ /* 0x000fe400078e000e */
[----:B------:R-:W-:Y:S02]  /*6680*/  F2FP.F16.F32.PACK_AB R215, RZ, R215 ;  /* 0x000000d7ffd7723e */ /* 0x000fe400000000ff */
[----:B------:R-:W-:Y:S01]  /*6690*/  IMAD.IADD R9, R121, 0x1, R125 ;  /* 0x0000000179097824 */ /* 0x000fe200078e027d */
[C---:B------:R-:W-:Y:S02]  /*66a0*/  LEA R122, P2, R120.reuse, R10, 0x1 ;  /* 0x0000000a787a7211 */ /* 0x040fe400078408ff */
[----:B------:R0:W-:Y:S02]  /*66b0*/  @P1 STG.E.U16 desc[UR36][R220.64+0x172], R215 ;  /* 0x000172d7dc001986 */ /* 0x0001e4000c101524 */
[----:B------:R-:W-:Y:S01]  /*66c0*/  LEA.HI.X R123, R120, R11, R9, 0x1, P2 ;  /* 0x0000000b787b7211 */ /* 0x000fe200010f0c09 */
[----:B------:R-:W-:Y:S01]  /*66d0*/  IMAD.WIDE.U32 R120, R127, R8, R4 ;  /* 0x000000087f787225 */ /* 0x000fe200078e0004 */
[----:B------:R-:W-:Y:S07]  /*66e0*/  @!P4 BRA `(.L_x_220) ;  /* 0x000000000004c947 */ /* 0x000fee0003800000 */
[----:B------:R2:W5:Y:S02]  /*66f0*/  LDG.E.LTC128B.U16 R222, desc[UR36][R122.64] ;  /* 0x000000247ade7981 */ /* 0x000564000c1e1520 */
.L_x_220:
[----:B------:R-:W-:Y:S05]  /*6700*/  BSYNC B1 ;  /* 0x0000000000017941 */ /* 0x000fea0003800000 */
.L_x_219:
[----:B--2--5:R-:W-:Y:S01]  /*6710*/  HADD2.F32 R122, -RZ, R222.H0_H0 ;  /* 0x200000deff7a7230 */ /* 0x024fe20000004100 */
[----:B------:R-:W-:Y:S01]  /*6720*/  ISETP.GT.AND P2, PT, R0, 0x1, P0 ;  /* 0x000000010000780c */ /* 0x000fe20000744270 */
[----:B------:R-:W-:Y:S01]  /*6730*/  IMAD.IADD R121, R125, 0x1, R121 ;  /* 0x000000017d797824 */ /* 0x000fe200078e0279 */
[----:B------:R-:W-:Y:S01]  /*6740*/  BSSY B1, `(.L_x_221) ;  /* 0x0000010000017945 */ /* 0x000fe20003800000 */
[----:B------:R-:W-:Y:S02]  /*6750*/  IMAD.U32 R23, RZ, RZ, UR6 ;  /* 0x00000006ff177e24 */ /* 0x000fe4000f8e00ff */
[----:B------:R-:W-:Y:S01]  /*6760*/  FMUL R9, R122, R19 ;  /* 0x000000137a097220 */ /* 0x000fe20000400000 */
[----:B------:R-:W-:Y:S01]  /*6770*/  IMAD.WIDE.U32 R122, R6, UR44, R120 ;  /* 0x0000002c067a7c25 */ /* 0x000fe2000f8e0078 */
[----:B------:R-:W-:-:S03]  /*6780*/  MOV R121, UR6 ;  /* 0x0000000600797c02 */ /* 0x000fc60008000f00 */
[----:B------:R-:W-:Y:S01]  /*6790*/  FFMA R9, R24, R22, R9 ;  /* 0x0000001618097223 */ /* 0x000fe20000000009 */
[----:B------:R-:W-:Y:S01]  /*67a0*/  IMAD.U32 R24, RZ, RZ, UR7 ;  /* 0x00000007ff187e24 */ /* 0x000fe2000f8e00ff */
[----:B------:R-:W-:Y:S01]  /*67b0*/  LEA R20, P1, R23, R20, 0x8 ;  /* 0x0000001417147211 */ /* 0x000fe200078240ff */
[----:B------:R-:W-:Y:S01]  /*67c0*/  IMAD.IADD R23, R7, 0x1, R123 ;  /* 0x0000000107177824 */ /* 0x000fe200078e027b */
[C---:B------:R-:W-:Y:S02]  /*67d0*/  LEA R120, P3, R122.reuse, R10, 0x1 ;  /* 0x0000000a7a787211 */ /* 0x040fe400078608ff */
[----:B------:R-:W-:Y:S02]  /*67e0*/  F2FP.F16.F32.PACK_AB R9, RZ, R9 ;  /* 0x00000009ff09723e */ /* 0x000fe400000000ff */
[----:B------:R-:W-:Y:S02]  /*67f0*/  LEA.HI.X R21, R121, R21, R24, 0x8, P1 ;  /* 0x0000001579157211 */ /* 0x000fe400008f4418 */
[----:B------:R-:W-:-:S03]  /*6800*/  LEA.HI.X R121, R122, R11, R23, 0x1, P3 ;  /* 0x0000000b7a797211 */ /* 0x000fc600018f0c17 */
[----:B------:R2:W-:Y:S01]  /*6810*/  @P4 STG.E.U16 desc[UR36][R20.64], R9 ;  /* 0x0000000914004986 */ /* 0x0005e2000c101524 */
[----:B------:R-:W-:Y:S05]  /*6820*/  @!P2 BRA `(.L_x_222) ;  /* 0x000000000004a947 */ /* 0x000fea0003800000 */
[----:B------:R4:W5:Y:S02]  /*6830*/  LDG.E.LTC128B.U16 R222, desc[UR36][R120.64+0x2] ;  /* 0x0000022478de7981 */ /* 0x000964000c1e1520 */
.L_x_222:
[----:B------:R-:W-:Y:S05]  /*6840*/  BSYNC B1 ;  /* 0x0000000000017941 */ /* 0x000fea0003800000 */
.L_x_221:
[----:B-----5:R-:W-:Y:S01]  /*6850*/  HADD2.F32 R14, -RZ, R222.H0_H0 ;  /* 0x200000deff0e7230 */ /* 0x020fe20000004100 */
[----:B------:R-:W-:Y:S01]  /*6860*/  ISETP.GT.AND P1, PT, R3, 0x88, PT ;  /* 0x000000880300780c */ /* 0x000fe20003f24270 */
[----:B--2---:R-:W-:Y:S01]  /*6870*/  IMAD.WIDE.U32 R8, R127, R8, R218 ;  /* 0x000000087f087225 */ /* 0x004fe200078e00da */
[----:B------:R-:W-:Y:S03]  /*6880*/  BSSY B1, `(.L_x_223) ;  /* 0x0000010000017945 */ /* 0x000fe60003800000 */
[----:B------:R-:W-:Y:S01]  /*6890*/  FMUL R14, R14, R19 ;  /* 0x000000130e0e7220 */ /* 0x000fe20000400000 */
[----:B------:R-:W-:Y:S01]  /*68a0*/  IMAD.IADD R125, R125, 0x1, R9 ;  /* 0x000000017d7d7824 */ /* 0x000fe200078e0209 */
[----:B------:R-:W-:Y:S02]  /*68b0*/  IADD3 R13, P4, R12, R8, RZ ;  /* 0x000000080c0d7210 */ /* 0x000fe40007f9e0ff */
[----:B------:R-:W-:Y:S01]  /*68c0*/  FFMA R14, R25, R22, R14 ;  /* 0x00000016190e7223 */ /* 0x000fe2000000000e */
[----:B------:R-:W-:-:S02]  /*68d0*/  IADD3 R12, P5, R4, R8, RZ ;  /* 0x00000008040c7210 */ /* 0x000fc40007fbe0ff */
[----:B------:R-:W-:Y:S02]  /*68e0*/  ISETP.GT.AND P3, PT, R0, RZ, P1 ;  /* 0x000000ff0000720c */ /* 0x000fe40000f64270 */
[----:B------:R-:W-:Y:S01]  /*68f0*/  F2FP.F16.F32.PACK_AB R3, RZ, R14 ;  /* 0x0000000eff03723e */ /* 0x000fe200000000ff */
[----:B------:R-:W-:Y:S01]  /*6900*/  IMAD.X R14, R125, 0x1, R15, P4 ;  /* 0x000000017d0e7824 */ /* 0x000fe200020e060f */
[----:B------:R-:W-:Y:S01]  /*6910*/  LEA R8, P4, R13, R10, 0x1 ;  /* 0x0000000a0d087211 */ /* 0x000fe200078808ff */
[----:B------:R-:W-:-:S03]  /*6920*/  @P2 IMAD.MOV.U32 R15, RZ, RZ, R21 ;  /* 0x000000ffff0f2224 */ /* 0x000fc600078e0015 */
[----:B------:R-:W-:Y:S01]  /*6930*/  LEA.HI.X R9, R13, R11, R14, 0x1, P4 ;  /* 0x0000000b0d097211 */ /* 0x000fe200020f0c0e */
[----:B------:R-:W-:-:S05]  /*6940*/  @P2 IMAD.MOV.U32 R14, RZ, RZ, R20 ;  /* 0x000000ffff0e2224 */ /* 0x000fca00078e0014 */
[----:B------:R2:W-:Y:S01]  /*6950*/  @P2 STG.E.U16 desc[UR36][R14.64+0x2], R3 ;  /* 0x000002030e002986 */ /* 0x0005e2000c101524 */
[----:B------:R-:W-:Y:S05]  /*6960*/  @!P3 BRA `(.L_x_224) ;  /* 0x000000000004b947 */ /* 0x000fea0003800000 */
[----:B------:R0:W5:Y:S02]  /*6970*/  LDG.E.LTC128B.U16 R222, desc[UR36][R8.64] ;  /* 0x0000002408de7981 */ /* 0x000164000c1e1520 */
.L_x_224:
[----:B------:R-:W-:Y:S05]  /*6980*/  BSYNC B1 ;  /* 0x0000000000017941 */ /* 0x000fea0003800000 */
.L_x_223:
[----:B-----5:R-:W-:Y:S01]  /*6990*/  HADD2.F32 R4, -RZ, R222.H0_H0 ;  /* 0x200000deff047230 */ /* 0x020fe20000004100 */
[----:B------:R-:W-:Y:S01]  /*69a0*/  BSSY B1, `(.L_x_225) ;  /* 0x000000f000017945 */ /* 0x000fe20003800000 */
[----:B------:R-:W-:Y:S01]  /*69b0*/  IMAD.X R13, R5, 0x1, R125, P5 ;  /* 0x00000001050d7824 */ /* 0x000fe200028e067d */
[----:B------:R-:W-:Y:S02]  /*69c0*/  ISETP.GT.AND P5, PT, R0, 0x1, P1 ;  /* 0x000000010000780c */ /* 0x000fe40000fa4270 */
[----:B--2---:R-:W-:Y:S01]  /*69d0*/  FMUL R3, R4, R19 ;  /* 0x0000001304037220 */ /* 0x004fe20000400000 */
[----:B------:R-:W-:Y:S01]  /*69e0*/  IADD3 R4, P2, R20, R223, RZ ;  /* 0x000000df14047210 */ /* 0x000fe20007f5e0ff */
[----:B0-----:R-:W-:-:S04]  /*69f0*/  IMAD.WIDE.U32 R8, R6, UR44, R12 ;  /* 0x0000002c06087c25 */ /* 0x001fc8000f8e000c */
[----:B------:R-:W-:Y:S01]  /*6a00*/  FFMA R3, R26, R22, R3 ;  /* 0x000000161a037223 */ /* 0x000fe20000000003 */
[----:B------:R-:W-:Y:S01]  /*6a10*/  IMAD.X R5, R21, 0x1, R225, P2 ;  /* 0x0000000115057824 */ /* 0x000fe200010e06e1 */
[----:B------:R-:W-:-:S03]  /*6a20*/  IADD3 R7, R7, R9, RZ ;  /* 0x0000000907077210 */ /* 0x000fc60007ffe0ff */
[----:B------:R-:W-:Y:S02]  /*6a30*/  F2FP.F16.F32.PACK_AB R3, RZ, R3 ;  /* 0x00000003ff03723e */ /* 0x000fe400000000ff */
[----:B------:R-:W-:-:S03]  /*6a40*/  LEA R10, P4, R8, R10, 0x1 ;  /* 0x0000000a080a7211 */ /* 0x000fc600078808ff */
[----:B------:R0:W-:Y:S01]  /*6a50*/  @P3 STG.E.U16 desc[UR36][R4.64], R3 ;  /* 0x0000000304003986 */ /* 0x0001e2000c101524 */
[----:B------:R-:W-:Y:S01]  /*6a60*/  LEA.HI.X R11, R8, R11, R7, 0x1, P4 ;  /* 0x0000000b080b7211 */ /* 0x000fe200020f0c07 */
[----:B------:R-:W-:Y:S08]  /*6a70*/  @!P5 BRA `(.L_x_226) ;  /* 0x000000000004d947 */ /* 0x000ff00003800000 */
[----:B------:R2:W5:Y:S02]  /*6a80*/  LDG.E.LTC128B.U16 R222, desc[UR36][R10.64+0x2] ;  /* 0x000002240ade7981 */ /* 0x000564000c1e1520 */
.L_x_226:
[----:B------:R-:W-:Y:S05]  /*6a90*/  BSYNC B1 ;  /* 0x0000000000017941 */ /* 0x000fea0003800000 */
.L_x_225:
        /* <DEDUP_REMOVED lines=9> */
.L_x_228:
[----:B------:R-:W-:Y:S05]  /*6b30*/  BSYNC B1 ;  /* 0x0000000000017941 */ /* 0x000fea0003800000 */
.L_x_227:
[----:B0----5:R-:W-:Y:S01]  /*6b40*/  HADD2.F32 R6, -RZ, R222.H0_H0 ;  /* 0x200000deff067230 */ /* 0x021fe20000004100 */
[----:B------:R-:W-:Y:S01]  /*6b50*/  ISETP.GT.AND P3, PT, R0, 0x9, P0 ;  /* 0x000000090000780c */ /* 0x000fe20000764270 */
[----:B------:R-:W-:Y:S01]  /*6b60*/  @P2 IMAD.MOV.U32 R7, RZ, RZ, R21 ;  /* 0x000000ffff072224 */ /* 0x000fe200078e0015 */
[----:B------:R-:W-:Y:S02]  /*6b70*/  BSSY B1, `(.L_x_229) ;  /* 0x0000008000017945 */ /* 0x000fe40003800000 */
[----:B------:R-:W-:Y:S01]  /*6b80*/  FMUL R3, R6, R19 ;  /* 0x0000001306037220 */ /* 0x000fe20000400000 */
[----:B------:R-:W-:-:S03]  /*6b90*/  @P2 IMAD.MOV.U32 R6, RZ, RZ, R20 ;  /* 0x000000ffff062224 */ /* 0x000fc600078e0014 */
[----:B------:R-:W-:-:S05]  /*6ba0*/  FFMA R3, R28, R22, R3 ;  /* 0x000000161c037223 */ /* 0x000fca0000000003 */
[----:B------:R-:W-:-:S05]  /*6bb0*/  F2FP.F16.F32.PACK_AB R3, RZ, R3 ;  /* 0x00000003ff03723e */ /* 0x000fca00000000ff */
[----:B------:R0:W-:Y:S01]  /*6bc0*/  @P2 STG.E.U16 desc[UR36][R6.64+0x10], R3 ;  /* 0x0000100306002986 */ /* 0x0001e2000c101524 */
[----:B------:R-:W-:Y:S05]  /*6bd0*/  @!P3 BRA `(.L_x_230) ;  /* 0x000000000004b947 */ /* 0x000fea0003800000 */
[----:B------:R0:W5:Y:S02]  /*6be0*/  LDG.E.LTC128B.U16 R222, desc[UR36][R120.64+0x12] ;  /* 0x0000122478de7981 */ /* 0x000164000c1e1520 */
.L_x_230:
[----:B------:R-:W-:Y:S05]  /*6bf0*/  BSYNC B1 ;  /* 0x0000000000017941 */ /* 0x000fea0003800000 */
.L_x_229:
        /* <DEDUP_REMOVED lines=12> */
.L_x_232:
[----:B------:R-:W-:Y:S05]  /*6cc0*/  BSYNC B1 ;  /* 0x0000000000017941 */ /* 0x000fea0003800000 */
.L_x_231:
        /* <DEDUP_REMOVED lines=9> */
.L_x_234:
[----:B------:R-:W-:Y:S05]  /*6d60*/  BSYNC B1 ;  /* 0x0000000000017941 */ /* 0x000fea0003800000 */
.L_x_233:
        /* <DEDUP_REMOVED lines=9> */
.L_x_236:
[----:B------:R-:W-:Y:S05]  /*6e00*/  BSYNC B1 ;  /* 0x0000000000017941 */ /* 0x000fea0003800000 */
.L_x_235:
        /* <DEDUP_REMOVED lines=11> */
.L_x_238:
[----:B------:R-:W-:Y:S05]  /*6ec0*/  BSYNC B1 ;  /* 0x0000000000017941 */ /* 0x000fea0003800000 */
.L_x_237:
        /* <DEDUP_REMOVED lines=12> */
.L_x_240:
[----:B------:R-:W-:Y:S05]  /*6f90*/  BSYNC B1 ;  /* 0x0000000000017941 */ /* 0x000fea0003800000 */
.L_x_239:
        /* <DEDUP_REMOVED lines=9> */
.L_x_242:
[----:B------:R-:W-:Y:S05]  /*7030*/  BSYNC B1 ;  /* 0x0000000000017941 */ /* 0x000fea0003800000 */
.L_x_241:
        /* <DEDUP_REMOVED lines=9> */
.L_x_244:
[----:B------:R-:W-:Y:S05]  /*70d0*/  BSYNC B1 ;  /* 0x0000000000017941 */ /* 0x000fea0003800000 */
.L_x_243:
        /* <DEDUP_REMOVED lines=11> */
.L_x_246:
[----:B------:R-:W-:Y:S05]  /*7190*/  BSYNC B1 ;  /* 0x0000000000017941 */ /* 0x000fea0003800000 */
.L_x_245:
        /* <DEDUP_REMOVED lines=12> */
.L_x_248:
[----:B------:R-:W-:Y:S05]  /*7260*/  BSYNC B1 ;  /* 0x0000000000017941 */ /* 0x000fea0003800000 */
.L_x_247:
        /* <DEDUP_REMOVED lines=9> */
.L_x_250:
[----:B------:R-:W-:Y:S05]  /*7300*/  BSYNC B1 ;  /* 0x0000000000017941 */ /* 0x000fea0003800000 */
.L_x_249:
        /* <DEDUP_REMOVED lines=9> */
.L_x_252:
[----:B------:R-:W-:Y:S05]  /*73a0*/  BSYNC B1 ;  /* 0x0000000000017941 */ /* 0x000fea0003800000 */
.L_x_251:
        /* <DEDUP_REMOVED lines=11> */
.L_x_254:
[----:B------:R-:W-:Y:S05]  /*7460*/  BSYNC B1 ;  /* 0x0000000000017941 */ /* 0x000fea0003800000 */
.L_x_253:
        /* <DEDUP_REMOVED lines=12> */
.L_x_256:
[----:B------:R-:W-:Y:S05]  /*7530*/  BSYNC B1 ;  /* 0x0000000000017941 */ /* 0x000fea0003800000 */
.L_x_255:
        /* <DEDUP_REMOVED lines=9> */
.L_x_258:
[----:B------:R-:W-:Y:S05]  /*75d0*/  BSYNC B1 ;  /* 0x0000000000017941 */ /* 0x000fea0003800000 */
.L_x_257:
        /* <DEDUP_REMOVED lines=9> */
.L_x_260:
[----:B------:R-:W-:Y:S05]  /*7670*/  BSYNC B1 ;  /* 0x0000000000017941 */ /* 0x000fea0003800000 */
.L_x_259:
        /* <DEDUP_REMOVED lines=11> */
.L_x_262:
[----:B------:R-:W-:Y:S05]  /*7730*/  BSYNC B1 ;  /* 0x0000000000017941 */ /* 0x000fea0003800000 */
.L_x_261:
        /* <DEDUP_REMOVED lines=12> */
.L_x_264:
[----:B------:R-:W-:Y:S05]  /*7800*/  BSYNC B1 ;  /* 0x0000000000017941 */ /* 0x000fea0003800000 */
.L_x_263:
        /* <DEDUP_REMOVED lines=9> */
.L_x_266:
[----:B------:R-:W-:Y:S05]  /*78a0*/  BSYNC B1 ;  /* 0x0000000000017941 */ /* 0x000fea0003800000 */
.L_x_265:
        /* <DEDUP_REMOVED lines=9> */
.L_x_268:
[----:B------:R-:W-:Y:S05]  /*7940*/  BSYNC B1 ;  /* 0x0000000000017941 */ /* 0x000fea0003800000 */
.L_x_267:
        /* <DEDUP_REMOVED lines=11> */
.L_x_270:
[----:B------:R-:W-:Y:S05]  /*7a00*/  BSYNC B1 ;  /* 0x0000000000017941 */ /* 0x000fea0003800000 */
.L_x_269:
        /* <DEDUP_REMOVED lines=12> */
.L_x_272:
[----:B------:R-:W-:Y:S05]  /*7ad0*/  BSYNC B1 ;  /* 0x0000000000017941 */ /* 0x000fea0003800000 */
.L_x_271:
        /* <DEDUP_REMOVED lines=9> */
.L_x_274:
[----:B------:R-:W-:Y:S05]  /*7b70*/  BSYNC B1 ;  /* 0x0000000000017941 */ /* 0x000fea0003800000 */
.L_x_273:
        /* <DEDUP_REMOVED lines=9> */
.L_x_276:
[----:B------:R-:W-:Y:S05]  /*7c10*/  BSYNC B1 ;  /* 0x0000000000017941 */ /* 0x000fea0003800000 */
.L_x_275:
        /* <DEDUP_REMOVED lines=11> */
.L_x_278:
[----:B------:R-:W-:Y:S05]  /*7cd0*/  BSYNC B1 ;  /* 0x0000000000017941 */ /* 0x000fea0003800000 */
.L_x_277:
        /* <DEDUP_REMOVED lines=12> */
.L_x_280:
[----:B------:R-:W-:Y:S05]  /*7da0*/  BSYNC B1 ;  /* 0x0000000000017941 */ /* 0x000fea0003800000 */
.L_x_279:
        /* <DEDUP_REMOVED lines=9> */
.L_x_282:
[----:B------:R-:W-:Y:S05]  /*7e40*/  BSYNC B1 ;  /* 0x0000000000017941 */ /* 0x000fea0003800000 */
.L_x_281:
        /* <DEDUP_REMOVED lines=9> */
.L_x_284:
[----:B------:R-:W-:Y:S05]  /*7ee0*/  BSYNC B1 ;  /* 0x0000000000017941 */ /* 0x000fea0003800000 */
.L_x_283:
        /* <DEDUP_REMOVED lines=11> */
.L_x_286:
[----:B------:R-:W-:Y:S05]  /*7fa0*/  BSYNC B1 ;  /* 0x0000000000017941 */ /* 0x000fea0003800000 */
.L_x_285:
        /* <DEDUP_REMOVED lines=12> */
.L_x_288:
[----:B------:R-:W-:Y:S05]  /*8070*/  BSYNC B1 ;  /* 0x0000000000017941 */ /* 0x000fea0003800000 */
.L_x_287:
        /* <DEDUP_REMOVED lines=9> */
.L_x_290:
[----:B------:R-:W-:Y:S05]  /*8110*/  BSYNC B1 ;  /* 0x0000000000017941 */ /* 0x000fea0003800000 */
.L_x_289:
        /* <DEDUP_REMOVED lines=9> */
.L_x_292:
[----:B------:R-:W-:Y:S05]  /*81b0*/  BSYNC B1 ;  /* 0x0000000000017941 */ /* 0x000fea0003800000 */
.L_x_291:
        /* <DEDUP_REMOVED lines=11> */
.L_x_294:
[----:B------:R-:W-:Y:S05]  /*8270*/  BSYNC B1 ;  /* 0x0000000000017941 */ /* 0x000fea0003800000 */
.L_x_293:
        /* <DEDUP_REMOVED lines=12> */
.L_x_296:
[----:B------:R-:W-:Y:S05]  /*8340*/  BSYNC B1 ;  /* 0x0000000000017941 */ /* 0x000fea0003800000 */
.L_x_295:
        /* <DEDUP_REMOVED lines=9> */
.L_x_298:
[----:B------:R-:W-:Y:S05]  /*83e0*/  BSYNC B1 ;  /* 0x0000000000017941 */ /* 0x000fea0003800000 */
.L_x_297:
        /* <DEDUP_REMOVED lines=9> */
.L_x_300:
[----:B------:R-:W-:Y:S05]  /*8480*/  BSYNC B1 ;  /* 0x0000000000017941 */ /* 0x000fea0003800000 */
.L_x_299:
        /* <DEDUP_REMOVED lines=11> */
.L_x_302:
[----:B------:R-:W-:Y:S05]  /*8540*/  BSYNC B1 ;  /* 0x0000000000017941 */ /* 0x000fea0003800000 */
.L_x_301:
        /* <DEDUP_REMOVED lines=12> */
.L_x_304:
[----:B------:R-:W-:Y:S05]  /*8610*/  BSYNC B1 ;  /* 0x0000000000017941 */ /* 0x000fea0003800000 */
.L_x_303:
        /* <DEDUP_REMOVED lines=9> */
.L_x_306:
[----:B------:R-:W-:Y:S05]  /*86b0*/  BSYNC B1 ;  /* 0x0000000000017941 */ /* 0x000fea0003800000 */
.L_x_305:
        /* <DEDUP_REMOVED lines=9> */
.L_x_308:
[----:B------:R-:W-:Y:S05]  /*8750*/  BSYNC B1 ;  /* 0x0000000000017941 */ /* 0x000fea0003800000 */
.L_x_307:
        /* <DEDUP_REMOVED lines=11> */
.L_x_310:
[----:B------:R-:W-:Y:S05]  /*8810*/  BSYNC B1 ;  /* 0x0000000000017941 */ /* 0x000fea0003800000 */
.L_x_309:
        /* <DEDUP_REMOVED lines=12> */
.L_x_312:
[----:B------:R-:W-:Y:S05]  /*88e0*/  BSYNC B1 ;  /* 0x0000000000017941 */ /* 0x000fea0003800000 */
.L_x_311:
        /* <DEDUP_REMOVED lines=9> */
.L_x_314:
[----:B------:R-:W-:Y:S05]  /*8980*/  BSYNC B1 ;  /* 0x0000000000017941 */ /* 0x000fea0003800000 */
.L_x_313:
        /* <DEDUP_REMOVED lines=9> */
.L_x_316:
[----:B------:R-:W-:Y:S05]  /*8a20*/  BSYNC B1 ;  /* 0x0000000000017941 */ /* 0x000fea0003800000 */
.L_x_315:
        /* <DEDUP_REMOVED lines=11> */
.L_x_318:
[----:B------:R-:W-:Y:S05]  /*8ae0*/  BSYNC B1 ;  /* 0x0000000000017941 */ /* 0x000fea0003800000 */
.L_x_317:
        /* <DEDUP_REMOVED lines=12> */
.L_x_320:
[----:B------:R-:W-:Y:S05]  /*8bb0*/  BSYNC B1 ;  /* 0x0000000000017941 */ /* 0x000fea0003800000 */
.L_x_319:
        /* <DEDUP_REMOVED lines=9> */
.L_x_322:
[----:B------:R-:W-:Y:S05]  /*8c50*/  BSYNC B1 ;  /* 0x0000000000017941 */ /* 0x000fea0003800000 */
.L_x_321:
        /* <DEDUP_REMOVED lines=9> */
.L_x_324:
[----:B------:R-:W-:Y:S05]  /*8cf0*/  BSYNC B1 ;  /* 0x0000000000017941 */ /* 0x000fea0003800000 */
.L_x_323:
        /* <DEDUP_REMOVED lines=11> */
.L_x_326:
[----:B------:R-:W-:Y:S05]  /*8db0*/  BSYNC B1 ;  /* 0x0000000000017941 */ /* 0x000fea0003800000 */
.L_x_325:
        /* <DEDUP_REMOVED lines=12> */
.L_x_328:
[----:B------:R-:W-:Y:S05]  /*8e80*/  BSYNC B1 ;  /* 0x0000000000017941 */ /* 0x000fea0003800000 */
.L_x_327:
        /* <DEDUP_REMOVED lines=9> */
.L_x_330:
[----:B------:R-:W-:Y:S05]  /*8f20*/  BSYNC B1 ;  /* 0x0000000000017941 */ /* 0x000fea0003800000 */
.L_x_329:
        /* <DEDUP_REMOVED lines=9> */
.L_x_332:
[----:B------:R-:W-:Y:S05]  /*8fc0*/  BSYNC B1 ;  /* 0x0000000000017941 */ /* 0x000fea0003800000 */
.L_x_331:
        /* <DEDUP_REMOVED lines=11> */
.L_x_334:
[----:B------:R-:W-:Y:S05]  /*9080*/  BSYNC B1 ;  /* 0x0000000000017941 */ /* 0x000fea0003800000 */
.L_x_333:
        /* <DEDUP_REMOVED lines=12> */
.L_x_336:
[----:B------:R-:W-:Y:S05]  /*9150*/  BSYNC B1 ;  /* 0x0000000000017941 */ /* 0x000fea0003800000 */
.L_x_335:
        /* <DEDUP_REMOVED lines=9> */
.L_x_338:
[----:B------:R-:W-:Y:S05]  /*91f0*/  BSYNC B1 ;  /* 0x0000000000017941 */ /* 0x000fea0003800000 */
.L_x_337:
        /* <DEDUP_REMOVED lines=9> */
.L_x_340:
[----:B------:R-:W-:Y:S05]  /*9290*/  BSYNC B1 ;  /* 0x0000000000017941 */ /* 0x000fea0003800000 */
.L_x_339:
        /* <DEDUP_REMOVED lines=11> */
.L_x_342:
[----:B------:R-:W-:Y:S05]  /*9350*/  BSYNC B1 ;  /* 0x0000000000017941 */ /* 0x000fea0003800000 */
.L_x_341:
        /* <DEDUP_REMOVED lines=12> */
.L_x_344:
[----:B------:R-:W-:Y:S05]  /*9420*/  BSYNC B1 ;  /* 0x0000000000017941 */ /* 0x000fea0003800000 */
.L_x_343:
        /* <DEDUP_REMOVED lines=9> */
.L_x_346:
[----:B------:R-:W-:Y:S05]  /*94c0*/  BSYNC B1 ;  /* 0x0000000000017941 */ /* 0x000fea0003800000 */
.L_x_345:
        /* <DEDUP_REMOVED lines=9> */
.L_x_348:
[----:B------:R-:W-:Y:S05]  /*9560*/  BSYNC B1 ;  /* 0x0000000000017941 */ /* 0x000fea0003800000 */
.L_x_347:
        /* <DEDUP_REMOVED lines=11> */
.L_x_350:
[----:B------:R-:W-:Y:S05]  /*9620*/  BSYNC B1 ;  /* 0x0000000000017941 */ /* 0x000fea0003800000 */
.L_x_349:
        /* <DEDUP_REMOVED lines=12> */
.L_x_352:
[----:B------:R-:W-:Y:S05]  /*96f0*/  BSYNC B1 ;  /* 0x0000000000017941 */ /* 0x000fea0003800000 */
.L_x_351:
        /* <DEDUP_REMOVED lines=9> */
.L_x_354:
[----:B------:R-:W-:Y:S05]  /*9790*/  BSYNC B1 ;  /* 0x0000000000017941 */ /* 0x000fea0003800000 */
.L_x_353:
        /* <DEDUP_REMOVED lines=9> */
.L_x_356:
[----:B------:R-:W-:Y:S05]  /*9830*/  BSYNC B1 ;  /* 0x0000000000017941 */ /* 0x000fea0003800000 */
.L_x_355:
        /* <DEDUP_REMOVED lines=11> */
.L_x_358:
[----:B------:R-:W-:Y:S05]  /*98f0*/  BSYNC B1 ;  /* 0x0000000000017941 */ /* 0x000fea0003800000 */
.L_x_357:
        /* <DEDUP_REMOVED lines=12> */
.L_x_360:
[----:B------:R-:W-:Y:S05]  /*99c0*/  BSYNC B1 ;  /* 0x0000000000017941 */ /* 0x000fea0003800000 */
.L_x_359:
        /* <DEDUP_REMOVED lines=9> */
.L_x_362:
[----:B------:R-:W-:Y:S05]  /*9a60*/  BSYNC B1 ;  /* 0x0000000000017941 */ /* 0x000fea0003800000 */
.L_x_361:
        /* <DEDUP_REMOVED lines=9> */
.L_x_364:
[----:B------:R-:W-:Y:S05]  /*9b00*/  BSYNC B1 ;  /* 0x0000000000017941 */ /* 0x000fea0003800000 */
.L_x_363:
        /* <DEDUP_REMOVED lines=11> */
.L_x_366:
[----:B------:R-:W-:Y:S05]  /*9bc0*/  BSYNC B1 ;  /* 0x0000000000017941 */ /* 0x000fea0003800000 */
.L_x_365:
        /* <DEDUP_REMOVED lines=12> */
.L_x_368:
[----:B------:R-:W-:Y:S05]  /*9c90*/  BSYNC B1 ;  /* 0x0000000000017941 */ /* 0x000fea0003800000 */
.L_x_367:
        /* <DEDUP_REMOVED lines=9> */
.L_x_370:
[----:B------:R-:W-:Y:S05]  /*9d30*/  BSYNC B1 ;  /* 0x0000000000017941 */ /* 0x000fea0003800000 */
.L_x_369:
        /* <DEDUP_REMOVED lines=9> */
.L_x_372:
[----:B------:R-:W-:Y:S05]  /*9dd0*/  BSYNC B1 ;  /* 0x0000000000017941 */ /* 0x000fea0003800000 */
.L_x_371:
        /* <DEDUP_REMOVED lines=11> */
.L_x_374:
[----:B------:R-:W-:Y:S05]  /*9e90*/  BSYNC B1 ;  /* 0x0000000000017941 */ /* 0x000fea0003800000 */
.L_x_373:
        /* <DEDUP_REMOVED lines=12> */
.L_x_376:
[----:B------:R-:W-:Y:S05]  /*9f60*/  BSYNC B1 ;  /* 0x0000000000017941 */ /* 0x000fea0003800000 */
.L_x_375:
        /* <DEDUP_REMOVED lines=9> */
.L_x_378:
[----:B------:R-:W-:Y:S05]  /*a000*/  BSYNC B1 ;  /* 0x0000000000017941 */ /* 0x000fea0003800000 */
.L_x_377:
        /* <DEDUP_REMOVED lines=9> */
.L_x_380:
[----:B------:R-:W-:Y:S05]  /*a0a0*/  BSYNC B1 ;  /* 0x0000000000017941 */ /* 0x000fea0003800000 */
.L_x_379:
        /* <DEDUP_REMOVED lines=11> */
.L_x_382:
[----:B------:R-:W-:Y:S05]  /*a160*/  BSYNC B1 ;  /* 0x0000000000017941 */ /* 0x000fea0003800000 */
.L_x_381:
        /* <DEDUP_REMOVED lines=12> */
.L_x_384:
[----:B------:R-:W-:Y:S05]  /*a230*/  BSYNC B1 ;  /* 0x0000000000017941 */ /* 0x000fea0003800000 */
.L_x_383:
        /* <DEDUP_REMOVED lines=9> */
.L_x_386:
[----:B------:R-:W-:Y:S05]  /*a2d0*/  BSYNC B1 ;  /* 0x0000000000017941 */ /* 0x000fea0003800000 */
.L_x_385:
        /* <DEDUP_REMOVED lines=9> */
.L_x_388:
[----:B------:R-:W-:Y:S05]  /*a370*/  BSYNC B1 ;  /* 0x0000000000017941 */ /* 0x000fea0003800000 */
.L_x_387:
        /* <DEDUP_REMOVED lines=11> */
.L_x_390:
[----:B------:R-:W-:Y:S05]  /*a430*/  BSYNC B1 ;  /* 0x0000000000017941 */ /* 0x000fea0003800000 */
.L_x_389:
        /* <DEDUP_REMOVED lines=12> */
.L_x_392:
[----:B------:R-:W-:Y:S05]  /*a500*/  BSYNC B1 ;  /* 0x0000000000017941 */ /* 0x000fea0003800000 */
.L_x_391:
        /* <DEDUP_REMOVED lines=9> */
.L_x_394:
[----:B------:R-:W-:Y:S05]  /*a5a0*/  BSYNC B1 ;  /* 0x0000000000017941 */ /* 0x000fea0003800000 */
.L_x_393:
        /* <DEDUP_REMOVED lines=9> */
.L_x_396:
[----:B------:R-:W-:Y:S05]  /*a640*/  BSYNC B1 ;  /* 0x0000000000017941 */ /* 0x000fea0003800000 */
.L_x_395:
        /* <DEDUP_REMOVED lines=11> */
.L_x_398:
[----:B------:R-:W-:Y:S05]  /*a700*/  BSYNC B1 ;  /* 0x0000000000017941 */ /* 0x000fea0003800000 */
.L_x_397:
        /* <DEDUP_REMOVED lines=12> */
.L_x_400:
[----:B------:R-:W-:Y:S05]  /*a7d0*/  BSYNC B1 ;  /* 0x0000000000017941 */ /* 0x000fea0003800000 */
.L_x_399:
        /* <DEDUP_REMOVED lines=9> */
.L_x_402:
[----:B------:R-:W-:Y:S05]  /*a870*/  BSYNC B1 ;  /* 0x0000000000017941 */ /* 0x000fea0003800000 */
.L_x_401:
        /* <DEDUP_REMOVED lines=9> */
.L_x_404:
[----:B------:R-:W-:Y:S05]  /*a910*/  BSYNC B1 ;  /* 0x0000000000017941 */ /* 0x000fea0003800000 */
.L_x_403:
        /* <DEDUP_REMOVED lines=11> */
.L_x_406:
[----:B------:R-:W-:Y:S05]  /*a9d0*/  BSYNC B1 ;  /* 0x0000000000017941 */ /* 0x000fea0003800000 */
.L_x_405:
        /* <DEDUP_REMOVED lines=9> */
.L_x_408:
[----:B------:R-:W-:Y:S05]  /*aa70*/  BSYNC B1 ;  /* 0x0000000000017941 */ /* 0x000fea0003800000 */
.L_x_407:
        /* <DEDUP_REMOVED lines=9> */
.L_x_410:
[----:B------:R-:W-:Y:S05]  /*ab10*/  BSYNC B1 ;  /* 0x0000000000017941 */ /* 0x000fea0003800000 */
.L_x_409:
[----:B------:R-:W-:Y:S05]  /*ab20*/  @!P1 BRA `(.L_x_411) ;  /* 0x0000003400d89947 */ /* 0x000fea0003800000 */
[----:B-----5:R-:W-:-:S05]  /*ab30*/  HADD2.F32 R222, -RZ, R222.H0_H0 ;  /* 0x200000deffde7230 */ /* 0x020fca0000004100 */
[----:B------:R-:W-:-:S04]  /*ab40*/  FMUL R222, R222, R19 ;  /* 0x00000013dede7220 */ /* 0x000fc80000400000 */
[----:B------:R-:W-:-:S05]  /*ab50*/  FFMA R222, R119, R22, R222 ;  /* 0x0000001677de7223 */ /* 0x000fca00000000de */
[----:B------:R-:W-:-:S05]  /*ab60*/  F2FP.F16.F32.PACK_AB R222, RZ, R222 ;  /* 0x000000deffde723e */ /* 0x000fca00000000ff */
[----:B------:R0:W-:Y:S01]  /*ab70*/  STG.E.U16 desc[UR36][R4.64+0x172], R222 ;  /* 0x000172de04007986 */ /* 0x0001e2000c101524 */
[----:B------:R-:W-:Y:S05]  /*ab80*/  BRA `(.L_x_411) ;  /* 0x0000003400c07947 */ /* 0x000fea0003800000 */
.L_x_30:
[----:B------:R-:W-:Y:S01]  /*ab90*/  ULDC.64 UR4, c[0x0][0x5c0] ;  /* 0x0001700000047ab9 */ /* 0x000fe20000000a00 */
[-C--:B------:R-:W-:Y:S01]  /*aba0*/  FMUL R120, R120, R22.reuse ;  /* 0x0000001678787220 */ /* 0x080fe20000400000 */
[----:B------:R-:W-:Y:S01]  /*abb0*/  LEA R4, P0, R216, UR4, 0x1 ;  /* 0x00000004d8047c11 */ /* 0x000fe2000f8008ff */
[----:B------:R-:W-:Y:S01]  /*abc0*/  FMUL R121, R121, R22 ;  /* 0x0000001679797220 */ /* 0x000fe20000400000 */
[----:B------:R-:W-:Y:S01]  /*abd0*/  ISETP.GT.AND P2, PT, R3, 0x8, PT ;  /* 0x000000080300780c */ /* 0x000fe20003f44270 */
[----:B------:R-:W-:Y:S01]  /*abe0*/  USHF.L.U64.HI UR4, UR6, 0x4, UR7 ;  /* 0x0000000406047899 */ /* 0x000fe20008010207 */
[----:B------:R-:W-:Y:S01]  /*abf0*/  F2FP.F16.F32.PACK_AB R120, RZ, R120 ;  /* 0x00000078ff78723e */ /* 0x000fe200000000ff */
[-C--:B------:R-:W-:Y:S01]  /*ac00*/  FMUL R122, R122, R22.reuse ;  /* 0x000000167a7a7220 */ /* 0x080fe20000400000 */
[----:B------:R-:W-:Y:S01]  /*ac10*/  LEA.HI.X R5, R216, UR5, R223, 0x1, P0 ;  /* 0x00000005d8057c11 */ /* 0x000fe200080f0cdf */
[----:B------:R-:W-:Y:S01]  /*ac20*/  USHF.L.U32 UR5, UR6, 0x4, URZ ;  /* 0x0000000406057899 */ /* 0x000fe2000800063f */
[C---:B------:R-:W-:Y:S01]  /*ac30*/  ISETP.GT.AND P6, PT, R0.reuse, 0x1, P3 ;  /* 0x000000010000780c */ /* 0x040fe20001fc4270 */
[-C--:B------:R-:W-:Y:S01]  /*ac40*/  FMUL R123, R123, R22.reuse ;  /* 0x000000167b7b7220 */ /* 0x080fe20000400000 */
[C---:B------:R-:W-:Y:S01]  /*ac50*/  ISETP.GT.AND P4, PT, R0.reuse, 0x1, P2 ;  /* 0x000000010000780c */ /* 0x040fe20001784270 */
[----:B------:R-:W-:Y:S01]  /*ac60*/  @P1 STG.E.U16 desc[UR36][R4.64], R120 ;  /* 0x0000007804001986 */ /* 0x000fe2000c101524 */
[----:B------:R-:W-:Y:S01]  /*ac70*/  ISETP.GT.AND P1, PT, R0, RZ, P2 ;  /* 0x000000ff0000720c */ /* 0x000fe20001724270 */
[-C--:B------:R-:W-:Y:S01]  /*ac80*/  FMUL R124, R124, R22.reuse ;  /* 0x000000167c7c7220 */ /* 0x080fe20000400000 */
[----:B------:R-:W-:Y:S01]  /*ac90*/  ISETP.GT.AND P0, PT, R0, 0x8, P3 ;  /* 0x000000080000780c */ /* 0x000fe20001f04270 */
[-C--:B------:R-:W-:Y:S01]  /*aca0*/  FMUL R125, R125, R22.reuse ;  /* 0x000000167d7d7220 */ /* 0x080fe20000400000 */
[----:B------:R-:W-:Y:S01]  /*acb0*/  IADD3 R6, P5, R4, UR5, RZ ;  /* 0x0000000504067c10 */ /* 0x000fe2000ffbe0ff */
[-C--:B------:R-:W-:Y:S01]  /*acc0*/  FMUL R126, R126, R22.reuse ;  /* 0x000000167e7e7220 */ /* 0x080fe20000400000 */
[----:B------:R-:W-:Y:S01]  /*acd0*/  F2FP.F16.F32.PACK_AB R121, RZ, R121 ;  /* 0x00000079ff79723e */ /* 0x000fe200000000ff */
[----:B------:R-:W-:Y:S01]  /*ace0*/  FMUL R127, R127, R22 ;  /* 0x000000167f7f7220 */ /* 0x000fe20000400000 */
[----:B------:R-:W-:Y:S01]  /*acf0*/  F2FP.F16.F32.PACK_AB R122, RZ, R122 ;  /* 0x0000007aff7a723e */ /* 0x000fe200000000ff */
[-C--:B------:R-:W-:Y:S01]  /*ad00*/  FMUL R128, R128, R22.reuse ;  /* 0x0000001680807220 */ /* 0x080fe20000400000 */
[----:B------:R-:W-:Y:S01]  /*ad10*/  IADD3.X R7, R5, UR4, RZ, P5, !PT ;  /* 0x0000000405077c10 */ /* 0x000fe2000affe4ff */
[----:B------:R-:W-:Y:S01]  /*ad20*/  @P6 STG.E.U16 desc[UR36][R4.64+0x2], R121 ;  /* 0x0000027904006986 */ /* 0x000fe2000c101524 */
[----:B------:R-:W-:Y:S01]  /*ad30*/  F2FP.F16.F32.PACK_AB R123, RZ, R123 ;  /* 0x0000007bff7b723e */ /* 0x000fe200000000ff */
[----:B------:R-:W-:Y:S01]  /*ad40*/  FMUL R129, R129, R22 ;  /* 0x0000001681817220 */ /* 0x000fe20000400000 */
[----:B------:R-:W-:Y:S01]  /*ad50*/  F2FP.F16.F32.PACK_AB R124, RZ, R124 ;  /* 0x0000007cff7c723e */ /* 0x000fe200000000ff */
[----:B------:R-:W-:Y:S01]  /*ad60*/  @P1 STG.E.U16 desc[UR36][R6.64], R122 ;  /* 0x0000007a06001986 */ /* 0x000fe2000c101524 */
[----:B------:R-:W-:Y:S01]  /*ad70*/  ISETP.GT.AND P1, PT, R0, 0x9, P2 ;  /* 0x000000090000780c */ /* 0x000fe20001724270 */
[-C--:B------:R-:W-:Y:S01]  /*ad80*/  FMUL R130, R130, R22.reuse ;  /* 0x0000001682827220 */ /* 0x080fe20000400000 */
[C---:B------:R-:W-:Y:S01]  /*ad90*/  ISETP.GT.AND P5, PT, R0.reuse, 0x10, P3 ;  /* 0x000000100000780c */ /* 0x040fe20001fa4270 */
[----:B------:R-:W-:Y:S01]  /*ada0*/  @P4 STG.E.U16 desc[UR36][R6.64+0x2], R123 ;  /* 0x0000027b06004986 */ /* 0x000fe2000c101524 */
[C---:B------:R-:W-:Y:S01]  /*adb0*/  ISETP.GT.AND P4, PT, R0.reuse, 0x9, P3 ;  /* 0x000000090000780c */ /* 0x040fe20001f84270 */
[-C--:B------:R-:W-:Y:S01]  /*adc0*/  FMUL R131, R131, R22.reuse ;  /* 0x0000001683837220 */ /* 0x080fe20000400000 */
[----:B------:R-:W-:Y:S01]  /*add0*/  F2FP.F16.F32.PACK_AB R125, RZ, R125 ;  /* 0x0000007dff7d723e */ /* 0x000fe200000000ff */
[----:B------:R-:W-:Y:S01]  /*ade0*/  @P0 STG.E.U16 desc[UR36][R4.64+0x10], R124 ;  /* 0x0000107c04000986 */ /* 0x000fe2000c101524 */
[----:B------:R-:W-:Y:S01]  /*adf0*/  ISETP.GT.AND P0, PT, R0, 0x8, P2 ;  /* 0x000000080000780c */ /* 0x000fe20001704270 */
[----:B------:R-:W-:Y:S01]  /*ae00*/  FMUL R132, R132, R22 ;  /* 0x0000001684847220 */ /* 0x000fe20000400000 */
[----:B------:R-:W-:Y:S01]  /*ae10*/  F2FP.F16.F32.PACK_AB R126, RZ, R126 ;  /* 0x0000007eff7e723e */ /* 0x000fe200000000ff */
[-C--:B------:R-:W-:Y:S01]  /*ae20*/  FMUL R133, R133, R22.reuse ;  /* 0x0000001685857220 */ /* 0x080fe20000400000 */
[----:B------:R-:W-:Y:S01]  /*ae30*/  F2FP.F16.F32.PACK_AB R127, RZ, R127 ;  /* 0x0000007fff7f723e */ /* 0x000fe200000000ff */
[----:B------:R-:W-:Y:S01]  /*ae40*/  FMUL R134, R134, R22 ;  /* 0x0000001686867220 */ /* 0x000fe20000400000 */
[----:B------:R-:W-:Y:S01]  /*ae50*/  F2FP.F16.F32.PACK_AB R128, RZ, R128 ;  /* 0x00000080ff80723e */ /* 0x000fe200000000ff */
[-C--:B------:R-:W-:Y:S01]  /*ae60*/  FMUL R135, R135, R22.reuse ;  /* 0x0000001687877220 */ /* 0x080fe20000400000 */
[----:B------:R-:W-:Y:S01]  /*ae70*/  F2FP.F16.F32.PACK_AB R129, RZ, R129 ;  /* 0x00000081ff81723e */ /* 0x000fe200000000ff */
[----:B------:R-:W-:Y:S01]  /*ae80*/  @P4 STG.E.U16 desc[UR36][R4.64+0x12], R125 ;  /* 0x0000127d04004986 */ /* 0x000fe2000c101524 */
[----:B------:R-:W-:Y:S01]  /*ae90*/  ISETP.GT.AND P4, PT, R0, 0x11, P3 ;  /* 0x000000110000780c */ /* 0x000fe20001f84270 */
[----:B------:R-:W-:Y:S01]  /*aea0*/  FMUL R136, R136, R22 ;  /* 0x0000001688887220 */ /* 0x000fe20000400000 */
[----:B------:R-:W-:Y:S01]  /*aeb0*/  F2FP.F16.F32.PACK_AB R130, RZ, R130 ;  /* 0x00000082ff82723e */ /* 0x000fe200000000ff */
        /* <DEDUP_REMOVED lines=306> */
[----:B------:R-:W-:Y:S01]  /*c1e0*/  FMUL R213, R213, R22 ;  /* 0x00000016d5d57220 */ /* 0x000fe20000400000 */
[----:B------:R-:W-:Y:S01]  /*c1f0*/  F2FP.F16.F32.PACK_AB R207, RZ, R207 ;  /* 0x000000cfffcf723e */ /* 0x000fe200000000ff */
[----:B------:R-:W-:Y:S01]  /*c200*/  @P1 STG.E.U16 desc[UR36][R6.64+0x142], R203 ;  /* 0x000142cb06001986 */ /* 0x000fe2000c101524 */
[----:B------:R-:W-:Y:S01]  /*c210*/  F2FP.F16.F32.PACK_AB R208, RZ, R208 ;  /* 0x000000d0ffd0723e */ /* 0x000fe200000000ff */
[----:B------:R-:W-:Y:S01]  /*c220*/  IMAD.U32 R9, RZ, RZ, UR6 ;  /* 0x00000006ff097e24 */ /* 0x000fe2000f8e00ff */
[----:B------:R-:W-:Y:S01]  /*c230*/  F2FP.F16.F32.PACK_AB R209, RZ, R209 ;  /* 0x000000d1ffd1723e */ /* 0x000fe200000000ff */
[----:B------:R-:W-:Y:S01]  /*c240*/  @P5 STG.E.U16 desc[UR36][R4.64+0x150], R204 ;  /* 0x000150cc04005986 */ /* 0x000fe2000c101524 */
[C---:B------:R-:W-:Y:S01]  /*c250*/  ISETP.GT.AND P5, PT, R0.reuse, 0xa8, P2 ;  /* 0x000000a80000780c */ /* 0x040fe200017a4270 */
[----:B------:R-:W-:Y:S01]  /*c260*/  IMAD.U32 R10, RZ, RZ, UR7 ;  /* 0x00000007ff0a7e24 */ /* 0x000fe2000f8e00ff */
[----:B------:R-:W-:Y:S01]  /*c270*/  F2FP.F16.F32.PACK_AB R210, RZ, R210 ;  /* 0x000000d2ffd2723e */ /* 0x000fe200000000ff */
[----:B------:R-:W-:Y:S01]  /*c280*/  @P4 STG.E.U16 desc[UR36][R4.64+0x152], R205 ;  /* 0x000152cd04004986 */ /* 0x000fe2000c101524 */
[----:B------:R-:W-:Y:S01]  /*c290*/  ISETP.GT.AND P4, PT, R0, 0xb0, P2 ;  /* 0x000000b00000780c */ /* 0x000fe20001784270 */
[-C--:B------:R-:W-:Y:S01]  /*c2a0*/  FMUL R214, R214, R22.reuse ;  /* 0x00000016d6d67220 */ /* 0x080fe20000400000 */
[----:B------:R-:W-:Y:S01]  /*c2b0*/  F2FP.F16.F32.PACK_AB R211, RZ, R211 ;  /* 0x000000d3ffd3723e */ /* 0x000fe200000000ff */
[----:B------:R-:W-:Y:S01]  /*c2c0*/  FMUL R215, R215, R22 ;  /* 0x00000016d7d77220 */ /* 0x000fe20000400000 */
[----:B------:R-:W-:Y:S01]  /*c2d0*/  F2FP.F16.F32.PACK_AB R212, RZ, R212 ;  /* 0x000000d4ffd4723e */ /* 0x000fe200000000ff */
[-C--:B------:R-:W-:Y:S01]  /*c2e0*/  FMUL R24, R24, R22.reuse ;  /* 0x0000001618187220 */ /* 0x080fe20000400000 */
[----:B------:R-:W-:Y:S01]  /*c2f0*/  ISETP.GT.AND P1, PT, R3, 0x80, PT ;  /* 0x000000800300780c */ /* 0x000fe20003f24270 */
[-C--:B------:R-:W-:Y:S01]  /*c300*/  FMUL R25, R25, R22.reuse ;  /* 0x0000001619197220 */ /* 0x080fe20000400000 */
[----:B------:R-:W-:Y:S01]  /*c310*/  ISETP.GT.AND P0, PT, R3, 0x88, PT ;  /* 0x000000880300780c */ /* 0x000fe20003f04270 */
[----:B------:R-:W-:Y:S01]  /*c320*/  @P5 STG.E.U16 desc[UR36][R6.64+0x150], R206 ;  /* 0x000150ce06005986 */ /* 0x000fe2000c101524 */
[C---:B------:R-:W-:Y:S01]  /*c330*/  ISETP.GT.AND P5, PT, R0.reuse, 0xb0, P3 ;  /* 0x000000b00000780c */ /* 0x040fe20001fa4270 */
[----:B------:R-:W-:Y:S01]  /*c340*/  IMAD.U32 R3, RZ, RZ, UR6 ;  /* 0x00000006ff037e24 */ /* 0x000fe2000f8e00ff */
        /* <DEDUP_REMOVED lines=16> */
[----:B------:R-:W-:Y:S01]  /*c450*/  LEA R8, P6, R9, R4, 0x8 ;  /* 0x0000000409087211 */ /* 0x000fe200078c40ff */
[-C--:B------:R-:W-:Y:S01]  /*c460*/  FMUL R31, R31, R22.reuse ;  /* 0x000000161f1f7220 */ /* 0x080fe20000400000 */
[----:B------:R-:W-:Y:S01]  /*c470*/  F2FP.F16.F32.PACK_AB R27, RZ, R27 ;  /* 0x0000001bff1b723e */ /* 0x000fe200000000ff */
[----:B------:R-:W-:Y:S01]  /*c480*/  @P4 STG.E.U16 desc[UR36][R6.64+0x160], R210 ;  /* 0x000160d206004986 */ /* 0x000fe2000c101524 */
[----:B------:R-:W-:Y:S01]  /*c490*/  ISETP.GT.AND P4, PT, R0, 0xb8, P3 ;  /* 0x000000b80000780c */ /* 0x000fe20001f84270 */
[-C--:B------:R-:W-:Y:S01]  /*c4a0*/  FMUL R32, R32, R22.reuse ;  /* 0x0000001620207220 */ /* 0x080fe20000400000 */
[C---:B------:R-:W-:Y:S01]  /*c4b0*/  ISETP.GT.AND P3, PT, R0.reuse, 0xb9, P3 ;  /* 0x000000b90000780c */ /* 0x040fe20001f64270 */
[-C--:B------:R-:W-:Y:S01]  /*c4c0*/  FMUL R33, R33, R22.reuse ;  /* 0x0000001621217220 */ /* 0x080fe20000400000 */
[----:B------:R-:W-:Y:S01]  /*c4d0*/  LEA.HI.X R9, R3, R5, R10, 0x8, P6 ;  /* 0x0000000503097211 */ /* 0x000fe200030f440a */
[----:B------:R-:W-:Y:S01]  /*c4e0*/  @P5 STG.E.U16 desc[UR36][R6.64+0x162], R211 ;  /* 0x000162d306005986 */ /* 0x000fe2000c101524 */
[----:B------:R-:W-:Y:S01]  /*c4f0*/  ISETP.GT.AND P5, PT, R0, 0xb8, P2 ;  /* 0x000000b80000780c */ /* 0x000fe200017a4270 */
[-C--:B------:R-:W-:Y:S01]  /*c500*/  FMUL R34, R34, R22.reuse ;  /* 0x0000001622227220 */ /* 0x080fe20000400000 */
[----:B------:R-:W-:Y:S01]  /*c510*/  ISETP.GT.AND P2, PT, R0, 0xb9, P2 ;  /* 0x000000b90000780c */ /* 0x000fe20001744270 */
[----:B------:R-:W-:Y:S01]  /*c520*/  FMUL R35, R35, R22 ;  /* 0x0000001623237220 */ /* 0x000fe20000400000 */
[----:B------:R-:W-:Y:S01]  /*c530*/  F2FP.F16.F32.PACK_AB R28, RZ, R28 ;  /* 0x0000001cff1c723e */ /* 0x000fe200000000ff */
[-C--:B------:R-:W-:Y:S01]  /*c540*/  FMUL R36, R36, R22.reuse ;  /* 0x0000001624247220 */ /* 0x080fe20000400000 */
[----:B------:R-:W-:Y:S01]  /*c550*/  F2FP.F16.F32.PACK_AB R29, RZ, R29 ;  /* 0x0000001dff1d723e */ /* 0x000fe200000000ff */
[----:B------:R-:W-:Y:S01]  /*c560*/  @P4 STG.E.U16 desc[UR36][R4.64+0x170], R212 ;  /* 0x000170d404004986 */ /* 0x000fe2000c101524 */
[C---:B------:R-:W-:Y:S01]  /*c570*/  ISETP.GT.AND P4, PT, R0.reuse, RZ, P1 ;  /* 0x000000ff0000720c */ /* 0x040fe20000f84270 */
[----:B------:R-:W-:Y:S01]  /*c580*/  FMUL R37, R37, R22 ;  /* 0x0000001625257220 */ /* 0x000fe20000400000 */
[----:B------:R-:W-:Y:S01]  /*c590*/  F2FP.F16.F32.PACK_AB R30, RZ, R30 ;  /* 0x0000001eff1e723e */ /* 0x000fe200000000ff */
[----:B------:R0:W-:Y:S01]  /*c5a0*/  @P3 STG.E.U16 desc[UR36][R4.64+0x172], R213 ;  /* 0x000172d504003986 */ /* 0x0001e2000c101524 */
[----:B------:R-:W-:Y:S01]  /*c5b0*/  ISETP.GT.AND P3, PT, R0, 0x1, P1 ;  /* 0x000000010000780c */ /* 0x000fe20000f64270 */
[-C--:B------:R-:W-:Y:S01]  /*c5c0*/  FMUL R38, R38, R22.reuse ;  /* 0x0000001626267220 */ /* 0x080fe20000400000 */
[----:B------:R-:W-:Y:S01]  /*c5d0*/  F2FP.F16.F32.PACK_AB R31, RZ, R31 ;  /* 0x0000001fff1f723e */ /* 0x000fe200000000ff */
        /* <DEDUP_REMOVED lines=8> */
[----:B0-----:R-:W-:Y:S01]  /*c660*/  @P5 IMAD.MOV.U32 R4, RZ, RZ, R6 ;  /* 0x000000ffff045224 */ /* 0x001fe200078e0006 */
[----:B------:R-:W-:Y:S01]  /*c670*/  @P5 MOV R5, R7 ;  /* 0x0000000700055202 */ /* 0x000fe20000000f00 */
[----:B------:R-:W-:Y:S01]  /*c680*/  FMUL R43, R43, R22 ;  /* 0x000000162b2b7220 */ /* 0x000fe20000400000 */
[----:B------:R-:W-:Y:S01]  /*c690*/  F2FP.F16.F32.PACK_AB R36, RZ, R36 ;  /* 0x00000024ff24723e */ /* 0x000fe200000000ff */
[-C--:B------:R-:W-:Y:S01]  /*c6a0*/  FMUL R44, R44, R22.reuse ;  /* 0x000000162c2c7220 */ /* 0x080fe20000400000 */
[----:B------:R-:W-:Y:S01]  /*c6b0*/  F2FP.F16.F32.PACK_AB R37, RZ, R37 ;  /* 0x00000025ff25723e */ /* 0x000fe200000000ff */
[----:B------:R0:W-:Y:S01]  /*c6c0*/  @P5 STG.E.U16 desc[UR36][R4.64+0x170], R214 ;  /* 0x000170d604005986 */ /* 0x0001e2000c101524 */
[C---:B------:R-:W-:Y:S01]  /*c6d0*/  ISETP.GT.AND P5, PT, R0.reuse, RZ, P0 ;  /* 0x000000ff0000720c */ /* 0x040fe200007a4270 */
[----:B------:R-:W-:Y:S01]  /*c6e0*/  FMUL R45, R45, R22 ;  /* 0x000000162d2d7220 */ /* 0x000fe20000400000 */
[----:B------:R-:W-:Y:S01]  /*c6f0*/  F2FP.F16.F32.PACK_AB R38, RZ, R38 ;  /* 0x00000026ff26723e */ /* 0x000fe200000000ff */
[----:B------:R1:W-:Y:S01]  /*c700*/  @P2 STG.E.U16 desc[UR36][R6.64+0x172], R215 ;  /* 0x000172d706002986 */ /* 0x0003e2000c101524 */
[----:B------:R-:W-:Y:S01]  /*c710*/  ISETP.GT.AND P2, PT, R0, 0x8, P1 ;  /* 0x000000080000780c */ /* 0x000fe20000f44270 */
[-C--:B------:R-:W-:Y:S01]  /*c720*/  FMUL R46, R46, R22.reuse ;  /* 0x000000162e2e7220 */ /* 0x080fe20000400000 */
[----:B------:R-:W-:Y:S01]  /*c730*/  F2FP.F16.F32.PACK_AB R39, RZ, R39 ;  /* 0x00000027ff27723e */ /* 0x000fe200000000ff */
[----:B------:R-:W-:Y:S01]  /*c740*/  @P4 STG.E.U16 desc[UR36][R8.64], R24 ;  /* 0x0000001808004986 */ /* 0x000fe2000c101524 */
[----:B------:R-:W-:Y:S01]  /*c750*/  ISETP.GT.AND P4, PT, R0, 0x1, P0 ;  /* 0x000000010000780c */ /* 0x000fe20000784270 */
[----:B------:R-:W-:Y:S01]  /*c760*/  FMUL R47, R47, R22 ;  /* 0x000000162f2f7220 */ /* 0x000fe20000400000 */
[----:B------:R-:W-:Y:S01]  /*c770*/  F2FP.F16.F32.PACK_AB R40, RZ, R40 ;  /* 0x00000028ff28723e */ /* 0x000fe200000000ff */
[-C--:B------:R-:W-:Y:S01]  /*c780*/  FMUL R48, R48, R22.reuse ;  /* 0x0000001630307220 */ /* 0x080fe20000400000 */
[----:B0-----:R-:W-:Y:S01]  /*c790*/  IADD3 R4, P6, R8, UR5, RZ ;  /* 0x0000000508047c10 */ /* 0x001fe2000ffde0ff */
[----:B------:R-:W-:Y:S01]  /*c7a0*/  FMUL R49, R49, R22 ;  /* 0x0000001631317220 */ /* 0x000fe20000400000 */
[----:B------:R-:W-:Y:S01]  /*c7b0*/  F2FP.F16.F32.PACK_AB R41, RZ, R41 ;  /* 0x00000029ff29723e */ /* 0x000fe200000000ff */
[--C-:B-1----:R-:W-:Y:S01]  /*c7c0*/  @P3 IMAD.MOV.U32 R6, RZ, RZ, R8.reuse ;  /* 0x000000ffff063224 */ /* 0x102fe200078e0008 */
[----:B------:R-:W-:Y:S01]  /*c7d0*/  IADD3.X R5, R9, UR4, RZ, P6, !PT ;  /* 0x0000000409057c10 */ /* 0x000fe2000b7fe4ff */
[--C-:B------:R-:W-:Y:S01]  /*c7e0*/  @P3 IMAD.MOV.U32 R7, RZ, RZ, R9.reuse ;  /* 0x000000ffff073224 */ /* 0x100fe200078e0009 */
[----:B------:R-:W-:Y:S01]  /*c7f0*/  F2FP.F16.F32.PACK_AB R42, RZ, R42 ;  /* 0x0000002aff2a723e */ /* 0x000fe200000000ff */
[-C--:B------:R-:W-:Y:S01]  /*c800*/  FMUL R50, R50, R22.reuse ;  /* 0x0000001632327220 */ /* 0x080fe20000400000 */
[----:B------:R-:W-:Y:S01]  /*c810*/  F2FP.F16.F32.PACK_AB R43, RZ, R43 ;  /* 0x0000002bff2b723e */ /* 0x000fe200000000ff */
[-C--:B------:R-:W-:Y:S01]  /*c820*/  FMUL R51, R51, R22.reuse ;  /* 0x0000001633337220 */ /* 0x080fe20000400000 */
[----:B------:R0:W-:Y:S01]  /*c830*/  @P3 STG.E.U16 desc[UR36][R6.64+0x2], R25 ;  /* 0x0000021906003986 */ /* 0x0001e2000c101524 */
        /* <DEDUP_REMOVED lines=11> */
[--C-:B0-----:R-:W-:Y:S01]  /*c8f0*/  @P2 IMAD.MOV.U32 R6, RZ, RZ, R8.reuse ;  /* 0x000000ffff062224 */ /* 0x101fe200078e0008 */
[----:B------:R-:W-:Y:S01]  /*c900*/  F2FP.F16.F32.PACK_AB R47, RZ, R47 ;  /* 0x0000002fff2f723e */ /* 0x000fe200000000ff */
        /* <DEDUP_REMOVED lines=37> */
[----:B------:R-:W-:Y:S01]  /*cb60*/  @P2 MOV R7, R9 ;  /* 0x0000000900072202 */ /* 0x000fe20000000f00 */
[-C--:B------:R-:W-:Y:S01]  /*cb70*/  FMUL R67, R67, R22.reuse ;  /* 0x0000001643437220 */ /* 0x080fe20000400000 */
[----:B------:R-:W-:Y:S01]  /*cb80*/  F2FP.F16.F32.PACK_AB R61, RZ, R61 ;  /* 0x0000003dff3d723e */ /* 0x000fe200000000ff */
        /* <DEDUP_REMOVED lines=12> */
[----:B------:R-:W-:Y:S01]  /*cc50*/  FMUL R73, R73, R22 ;  /* 0x0000001649497220 */ /* 0x000fe20000400000 */
[----:B------:R-:W-:Y:S01]  /*cc60*/  F2FP.F16.F32.PACK_AB R67, RZ, R67 ;  /* 0x00000043ff43723e */ /* 0x000fe200000000ff */
[--C-:B0-----:R-:W-:Y:S01]  /*cc70*/  @P3 IMAD.MOV.U32 R6, RZ, RZ, R8.reuse ;  /* 0x000000ffff063224 */ /* 0x101fe200078e0008 */
[----:B------:R-:W-:Y:S01]  /*cc80*/  F2FP.F16.F32.PACK_AB R68, RZ, R68 ;  /* 0x00000044ff44723e */ /* 0x000fe200000000ff */
[--C-:B------:R-:W-:Y:S01]  /*cc90*/  @P3 IMAD.MOV.U32 R7, RZ, RZ, R9.reuse ;  /* 0x000000ffff073224 */ /* 0x100fe200078e0009 */
[----:B------:R-:W-:Y:S01]  /*cca0*/  F2FP.F16.F32.PACK_AB R69, RZ, R69 ;  /* 0x00000045ff45723e */ /* 0x000fe200000000ff */
[----:B------:R-:W-:Y:S01]  /*ccb0*/  FMUL R74, R74, R22 ;  /* 0x000000164a4a7220 */ /* 0x000fe20000400000 */
[----:B------:R-:W-:Y:S01]  /*ccc0*/  F2FP.F16.F32.PACK_AB R70, RZ, R70 ;  /* 0x00000046ff46723e */ /* 0x000fe200000000ff */
[-C--:B------:R-:W-:Y:S01]  /*ccd0*/  FMUL R75, R75, R22.reuse ;  /* 0x000000164b4b7220 */ /* 0x080fe20000400000 */
[----:B------:R0:W-:Y:S01]  /*cce0*/  @P3 STG.E.U16 desc[UR36][R6.64+0x22], R33 ;  /* 0x0000222106003986 */ /* 0x0001e2000c101524 */
[----:B------:R-:W-:Y:S01]  /*ccf0*/  ISETP.GT.AND P3, PT, R0, 0x19, P1 ;  /* 0x000000190000780c */ /* 0x000fe20000f64270 */
[-C--:B------:R-:W-:Y:S01]  /*cd00*/  FMUL R76, R76, R22.reuse ;  /* 0x000000164c4c7220 */ /* 0x080fe20000400000 */
[----:B------:R-:W-:Y:S01]  /*cd10*/  F2FP.F16.F32.PACK_AB R71, RZ, R71 ;  /* 0x00000047ff47723e */ /* 0x000fe200000000ff */
[----:B------:R-:W-:Y:S01]  /*cd20*/  @P4 STG.E.U16 desc[UR36][R4.64+0x20], R34 ;  /* 0x0000202204004986 */ /* 0x000fe2000c101524 */
[C---:B------:R-:W-:Y:S01]  /*cd30*/  ISETP.GT.AND P4, PT, R0.reuse, 0x18, P0 ;  /* 0x000000180000780c */ /* 0x040fe20000784270 */
[----:B------:R-:W-:Y:S01]  /*cd40*/  FMUL R77, R77, R22 ;  /* 0x000000164d4d7220 */ /* 0x000fe20000400000 */
        /* <DEDUP_REMOVED lines=41> */
[-C--:B------:R-:W-:Y:S01]  /*cfe0*/  FMUL R90, R90, R22.reuse ;  /* 0x000000165a5a7220 */ /* 0x080fe20000400000 */
[----:B------:R-:W-:Y:S01]  /*cff0*/  F2FP.F16.F32.PACK_AB R87, RZ, R87 ;  /* 0x00000057ff57723e */ /* 0x000fe200000000ff */
[--C-:B0-----:R-:W-:Y:S01]  /*d000*/  @P2 IMAD.MOV.U32 R6, RZ, RZ, R8.reuse ;  /* 0x000000ffff062224 */ /* 0x101fe200078e0008 */
[----:B------:R-:W-:Y:S01]  /*d010*/  @P2 MOV R7, R9 ;  /* 0x0000000900072202 */ /* 0x000fe20000000f00 */
[----:B------:R-:W-:Y:S01]  /*d020*/  FMUL R91, R91, R22 ;  /* 0x000000165b5b7220 */ /* 0x000fe20000400000 */
[----:B------:R-:W-:Y:S01]  /*d030*/  F2FP.F16.F32.PACK_AB R88, RZ, R88 ;  /* 0x00000058ff58723e */ /* 0x000fe200000000ff */
[-C--:B------:R-:W-:Y:S01]  /*d040*/  FMUL R92, R92, R22.reuse ;  /* 0x000000165c5c7220 */ /* 0x080fe20000400000 */
[----:B------:R-:W-:Y:S01]  /*d050*/  F2FP.F16.F32.PACK_AB R89, RZ, R89 ;  /* 0x00000059ff59723e */ /* 0x000fe200000000ff */
        /* <DEDUP_REMOVED lines=31> */
[----:B0-----:R-:W-:Y:S01]  /*d250*/  @P2 IMAD.MOV.U32 R6, RZ, RZ, R8 ;  /* 0x000000ffff062224 */ /* 0x001fe200078e0008 */
[----:B------:R-:W-:Y:S01]  /*d260*/  F2FP.F16.F32.PACK_AB R101, RZ, R101 ;  /* 0x00000065ff65723e */ /* 0x000fe200000000ff */
[----:B------:R-:W-:-:S02]  /*d270*/  @P2 IMAD.MOV.U32 R7, RZ, RZ, R9 ;  /* 0x000000ffff072224 */ /* 0x000fc400078e0009 */
[-C--:B------:R-:W-:Y:S01]  /*d280*/  FMUL R103, R103, R22.reuse ;  /* 0x0000001667677220 */ /* 0x080fe20000400000 */
        /* <DEDUP_REMOVED lines=15> */
[----:B0-----:R-:W-:Y:S01]  /*d380*/  @P3 IMAD.MOV.U32 R6, RZ, RZ, R8 ;  /* 0x000000ffff063224 */ /* 0x001fe200078e0008 */
[----:B------:R-:W-:Y:S01]  /*d390*/  F2FP.F16.F32.PACK_AB R108, RZ, R108 ;  /* 0x0000006cff6c723e */ /* 0x000fe200000000ff */
[----:B------:R-:W-:-:S02]  /*d3a0*/  @P3 IMAD.MOV.U32 R7, RZ, RZ, R9 ;  /* 0x000000ffff073224 */ /* 0x000fc400078e0009 */
[-C--:B------:R-:W-:Y:S01]  /*d3b0*/  FMUL R111, R111, R22.reuse ;  /* 0x000000166f6f7220 */ /* 0x080fe20000400000 */
[----:B------:R-:W-:Y:S01]  /*d3c0*/  F2FP.F16.F32.PACK_AB R109, RZ, R109 ;  /* 0x0000006dff6d723e */ /* 0x000fe200000000ff */
[----:B------:R-:W-:Y:S01]  /*d3d0*/  FMUL R112, R112, R22 ;  /* 0x0000001670707220 */ /* 0x000fe20000400000 */
[----:B------:R-:W-:Y:S01]  /*d3e0*/  F2FP.F16.F32.PACK_AB R110, RZ, R110 ;  /* 0x0000006eff6e723e */ /* 0x000fe200000000ff */
[----:B------:R0:W-:Y:S01]  /*d3f0*/  @P3 STG.E.U16 desc[UR36][R6.64+0x52], R45 ;  /* 0x0000522d06003986 */ /* 0x0001e2000c101524 */
        /* <DEDUP_REMOVED lines=10> */
[----:B------:R-:W-:Y:S01]  /*d4a0*/  ISETP.GT.AND P6, PT, R0, 0xb8, P0 ;  /* 0x000000b80000780c */ /* 0x000fe200007c4270 */
[----:B0-----:R-:W-:Y:S01]  /*d4b0*/  @P2 IMAD.MOV.U32 R6, RZ, RZ, R8 ;  /* 0x000000ffff062224 */ /* 0x001fe200078e0008 */
        /* <DEDUP_REMOVED lines=10> */
[----:B------:R-:W-:-:S02]  /*d560*/  F2FP.F16.F32.PACK_AB R116, RZ, R116 ;  /* 0x00000074ff74723e */ /* 0x000fc400000000ff */
[----:B------:R-:W-:Y:S02]  /*d570*/  F2FP.F16.F32.PACK_AB R117, RZ, R117 ;  /* 0x00000075ff75723e */ /* 0x000fe400000000ff */
[----:B------:R-:W-:Y:S02]  /*d580*/  F2FP.F16.F32.PACK_AB R118, RZ, R118 ;  /* 0x00000076ff76723e */ /* 0x000fe400000000ff */
[----:B------:R-:W-:Y:S01]  /*d590*/  F2FP.F16.F32.PACK_AB R119, RZ, R119 ;  /* 0x00000077ff77723e */ /* 0x000fe200000000ff */
[----:B0-----:R-:W-:Y:S02]  /*d5a0*/  @P3 IMAD.MOV.U32 R6, RZ, RZ, R8 ;  /* 0x000000ffff063224 */ /* 0x001fe400078e0008 */
[----:B------:R-:W-:-:S05]  /*d5b0*/  @P3 IMAD.MOV.U32 R7, RZ, RZ, R9 ;  /* 0x000000ffff073224 */ /* 0x000fca00078e0009 */
[----:B------:R0:W-:Y:S01]  /*d5c0*/  @P3 STG.E.U16 desc[UR36][R6.64+0x62], R49 ;  /* 0x0000623106003986 */ /* 0x0001e2000c101524 */
[----:B------:R-:W-:-:S03]  /*d5d0*/  ISETP.GT.AND P3, PT, R0, 0x39, P1 ;  /* 0x000000390000780c */ /* 0x000fc60000f64270 */
[----:B------:R-:W-:Y:S01]  /*d5e0*/  @P4 STG.E.U16 desc[UR36][R4.64+0x60], R50 ;  /* 0x0000603204004986 */ /* 0x000fe2000c101524 */
[----:B------:R-:W-:-:S03]  /*d5f0*/  ISETP.GT.AND P4, PT, R0, 0x38, P0 ;  /* 0x000000380000780c */ /* 0x000fc60000784270 */
[----:B------:R-:W-:Y:S01]  /*d600*/  @P5 STG.E.U16 desc[UR36][R4.64+0x62], R51 ;  /* 0x0000623304005986 */ /* 0x000fe2000c101524 */
[----:B------:R-:W-:Y:S01]  /*d610*/  ISETP.GT.AND P5, PT, R0, 0x39, P0 ;  /* 0x000000390000780c */ /* 0x000fe200007a4270 */
[----:B0-----:R-:W-:Y:S02]  /*d620*/  @P2 IMAD.MOV.U32 R6, RZ, RZ, R8 ;  /* 0x000000ffff062224 */ /* 0x001fe400078e0008 */
[----:B------:R-:W-:-:S05]  /*d630*/  @P2 IMAD.MOV.U32 R7, RZ, RZ, R9 ;  /* 0x000000ffff072224 */ /* 0x000fca00078e0009 */
[----:B------:R0:W-:Y:S01]  /*d640*/  @P2 STG.E.U16 desc[UR36][R6.64+0x70], R52 ;  /* 0x0000703406002986 */ /* 0x0001e2000c101524 */
[----:B------:R-:W-:Y:S01]  /*d650*/  ISETP.GT.AND P2, PT, R0, 0x40, P1 ;  /* 0x000000400000780c */ /* 0x000fe20000f44270 */
        /* <DEDUP_REMOVED lines=8> */
[----:B0-----:R-:W-:Y:S01]  /*d6e0*/  @P2 IMAD.MOV.U32 R6, RZ, RZ, R8 ;  /* 0x000000ffff062224 */ /* 0x001fe200078e0008 */
[----:B------:R-:W-:-:S05]  /*d6f0*/  @P2 MOV R7, R9 ;  /* 0x0000000900072202 */ /* 0x000fca0000000f00 */
        /* <DEDUP_REMOVED lines=165> */
[C---:B------:R-:W-:Y:S02]  /*e150*/  ISETP.GT.AND P2, PT, R0.reuse, 0xb1, P1 ;  /* 0x000000b10000780c */ /* 0x040fe40000f44270 */
[----:B------:R-:W-:Y:S01]  /*e160*/  ISETP.GT.AND P1, PT, R0, 0xb9, P1 ;  /* 0x000000b90000780c */ /* 0x000fe20000f24270 */
[----:B0-----:R-:W-:Y:S01]  /*e170*/  @P5 IMAD.MOV.U32 R6, RZ, RZ, R8 ;  /* 0x000000ffff065224 */ /* 0x001fe200078e0008 */
[----:B------:R-:W-:-:S05]  /*e180*/  @P5 MOV R7, R9 ;  /* 0x0000000900075202 */ /* 0x000fca0000000f00 */
[----:B------:R0:W-:Y:S01]  /*e190*/  @P5 STG.E.U16 desc[UR36][R6.64+0x160], R112 ;  /* 0x0001607006005986 */ /* 0x0001e2000c101524 */
[C---:B------:R-:W-:Y:S02]  /*e1a0*/  ISETP.GT.AND P5, PT, R0.reuse, 0xb0, P0 ;  /* 0x000000b00000780c */ /* 0x040fe400007a4270 */
[----:B------:R-:W-:Y:S01]  /*e1b0*/  ISETP.GT.AND P0, PT, R0, 0xb9, P0 ;  /* 0x000000b90000780c */ /* 0x000fe20000704270 */
[----:B0-----:R-:W-:Y:S02]  /*e1c0*/  @P2 IMAD.MOV.U32 R6, RZ, RZ, R8 ;  /* 0x000000ffff062224 */ /* 0x001fe400078e0008 */
[----:B------:R-:W-:-:S05]  /*e1d0*/  @P2 IMAD.MOV.U32 R7, RZ, RZ, R9 ;  /* 0x000000ffff072224 */ /* 0x000fca00078e0009 */
[----:B------:R0:W-:Y:S04]  /*e1e0*/  @P2 STG.E.U16 desc[UR36][R6.64+0x162], R113 ;  /* 0x0001627106002986 */ /* 0x0001e8000c101524 */
[----:B------:R-:W-:Y:S04]  /*e1f0*/  @P5 STG.E.U16 desc[UR36][R4.64+0x160], R114 ;  /* 0x0001607204005986 */ /* 0x000fe8000c101524 */
[----:B------:R-:W-:Y:S01]  /*e200*/  @P4 STG.E.U16 desc[UR36][R4.64+0x162], R115 ;  /* 0x0001627304004986 */ /* 0x000fe2000c101524 */
[----:B0-----:R-:W-:Y:S02]  /*e210*/  @P3 IMAD.MOV.U32 R6, RZ, RZ, R8 ;  /* 0x000000ffff063224 */ /* 0x001fe400078e0008 */
[----:B------:R-:W-:-:S05]  /*e220*/  @P3 IMAD.MOV.U32 R7, RZ, RZ, R9 ;  /* 0x000000ffff073224 */ /* 0x000fca00078e0009 */
[----:B------:R0:W-:Y:S04]  /*e230*/  @P3 STG.E.U16 desc[UR36][R6.64+0x170], R116 ;  /* 0x0001707406003986 */ /* 0x0001e8000c101524 */
[----:B------:R1:W-:Y:S04]  /*e240*/  @P1 STG.E.U16 desc[UR36][R8.64+0x172], R117 ;  /* 0x0001727508001986 */ /* 0x0003e8000c101524 */
[----:B------:R1:W-:Y:S01]  /*e250*/  @P6 STG.E.U16 desc[UR36][R4.64+0x170], R118 ;  /* 0x0001707604006986 */ /* 0x0003e2000c101524 */
[----:B0-----:R-:W-:Y:S02]  /*e260*/  @P0 IMAD.MOV.U32 R6, RZ, RZ, R4 ;  /* 0x000000ffff060224 */ /* 0x001fe400078e0004 */
[----:B------:R-:W-:-:S05]  /*e270*/  @P0 IMAD.MOV.U32 R7, RZ, RZ, R5 ;  /* 0x000000ffff070224 */ /* 0x000fca00078e0005 */
[----:B------:R1:W-:Y:S02]  /*e280*/  @P0 STG.E.U16 desc[UR36][R6.64+0x172], R119 ;  /* 0x0001727706000986 */ /* 0x0003e4000c101524 */
.L_x_411:
[----:B------:R-:W-:Y:S05]  /*e290*/  BSYNC B0 ;  /* 0x0000000000007941 */ /* 0x000fea0003800000 */
.L_x_29:
[----:B------:R-:W-:Y:S01]  /*e2a0*/  ULDC UR4, c[0x0][0xc] ;  /* 0x0000030000047ab9 */ /* 0x000fe20000000800 */
[----:B------:R-:W-:Y:S01]  /*e2b0*/  ULDC UR5, c[0x0][0x10] ;  /* 0x0000040000057ab9 */ /* 0x000fe20000000800 */
[----:B0-----:R-:W0:Y:S01]  /*e2c0*/  LDC R3, c[0x0][0x14] ;  /* 0x00000500ff037b82 */ /* 0x001e220000000800 */
[----:B------:R-:W-:Y:S01]  /*e2d0*/  UIMAD.WIDE.U32 UR4, UR4, UR5, URZ ;  /* 0x00000005040472a5 */ /* 0x000fe2000f8e003f */
[----:B------:R-:W-:Y:S01]  /*e2e0*/  PRMT R0, RZ, 0x7610, R0 ;  /* 0x00007610ff007816 */ /* 0x000fe20000000000 */
[----:B------:R-:W-:Y:S01]  /*e2f0*/  UMOV UR41, 0xffffffff ;  /* 0xffffffff00297882 */ /* 0x000fe20000000000 */
[----:B------:R-:W-:-:S03]  /*e300*/  UMOV UR44, 0xffffffff ;  /* 0xffffffff002c7882 */ /* 0x000fc60000000000 */
[----:B0-----:R-:W-:-:S04]  /*e310*/  IMAD.WIDE.U32 R16, R3, UR4, R16 ;  /* 0x0000000403107c25 */ /* 0x001fc8000f8e0010 */
[----:B------:R-:W-:Y:S01]  /*e320*/  IMAD R3, R3, UR5, RZ ;  /* 0x0000000503037c24 */ /* 0x000fe2000f8e02ff */
[----:B------:R-:W-:Y:S02]  /*e330*/  ULDC.64 UR4, c[0x0][0x650] ;  /* 0x0001940000047ab9 */ /* 0x000fe40000000a00 */
[----:B------:R-:W-:Y:S01]  /*e340*/  ISETP.GE.U32.AND P0, PT, R16, UR4, PT ;  /* 0x0000000410007c0c */ /* 0x000fe2000bf06070 */
[----:B------:R-:W-:-:S05]  /*e350*/  IMAD.IADD R17, R17, 0x1, R3 ;  /* 0x0000000111117824 */ /* 0x000fca00078e0203 */
[----:B------:R-:W-:-:S13]  /*e360*/  ISETP.GE.U32.AND.EX P0, PT, R17, UR5, PT, P0 ;  /* 0x0000000511007c0c */ /* 0x000fda000bf06100 */
[----:B------:R-:W-:Y:S05]  /*e370*/  @P0 BRA `(.L_x_412) ;  /* 0x0000000400880947 */ /* 0x000fea0003800000 */
[----:B------:R-:W0:Y:S01]  /*e380*/  S2UR UR6, SR_CTAID.X ;  /* 0x00000000000679c3 */ /* 0x000e220000002500 */
[----:B------:R-:W-:Y:S01]  /*e390*/  ULDC.64 UR12, c[0x0][0x628] ;  /* 0x00018a00000c7ab9 */ /* 0x000fe20000000a00 */
[----:B------:R-:W-:Y:S01]  /*e3a0*/  ULDC UR4, c[0x0][0x150] ;  /* 0x0000540000047ab9 */ /* 0x000fe20000000800 */
[----:B------:R-:W-:Y:S01]  /*e3b0*/  ISETP.NE.U32.AND P0, PT, RZ, UR12, PT ;  /* 0x0000000cff007c0c */ /* 0x000fe2000bf05070 */
[----:B------:R-:W-:Y:S01]  /*e3c0*/  ULDC UR15, c[0x0][0x630] ;  /* 0x00018c00000f7ab9 */ /* 0x000fe20000000800 */
[C---:B------:R-:W-:Y:S01]  /*e3d0*/  R2UR UR16, R16.reuse ;  /* 0x00000000101072ca */ /* 0x040fe200000e0000 */
[----:B------:R-:W-:Y:S01]  /*e3e0*/  ULDC UR19, c[0x0][0x154] ;  /* 0x0000550000137ab9 */ /* 0x000fe20000000800 */
[----:B------:R-:W-:Y:S01]  /*e3f0*/  ISETP.NE.AND.EX P0, PT, RZ, UR13, PT, P0 ;  /* 0x0000000dff007c0c */ /* 0x000fe2000bf05300 */
[----:B------:R-:W1:Y:S01]  /*e400*/  S2UR UR18, SR_CTAID.Y ;  /* 0x00000000001279c3 */ /* 0x000e620000002600 */
[----:B------:R-:W-:Y:S02]  /*e410*/  R2UR UR17, R17 ;  /* 0x00000000111172ca */ /* 0x000fe400000e0000 */
[----:B------:R-:W-:-:S02]  /*e420*/  R2UR UR10, R16 ;  /* 0x00000000100a72ca */ /* 0x000fc400000e0000 */
[----:B------:R-:W-:Y:S02]  /*e430*/  R2UR UR11, R17 ;  /* 0x00000000110b72ca */ /* 0x000fe400000e0000 */
[----:B0-----:R-:W-:-:S05]  /*e440*/  I2FP.F32.U32 R0, UR6 ;  /* 0x0000000600007c45 */ /* 0x001fca0008201000 */
[----:B------:R-:W-:-:S04]  /*e450*/  FMUL R0, R0, UR4 ;  /* 0x0000000400007c20 */ /* 0x000fc80008400000 */
[----:B------:R0:W0:Y:S01]  /*e460*/  F2I.U32.TRUNC.NTZ R3, R0 ;  /* 0x0000000000037305 */ /* 0x000022000020f000 */
[----:B-1----:R-:W-:Y:S05]  /*e470*/  @!P0 BRA `(.L_x_413) ;  /* 0x0000000000308947 */ /* 0x002fea0003800000 */
        /* <DEDUP_REMOVED lines=12> */
.L_x_413:
[----:B------:R-:W-:Y:S01]  /*e540*/  USHF.R.U64 UR44, UR10, UR15, UR11 ;  /* 0x0000000f0a2c7299 */ /* 0x000fe2000800120b */
[----:B0-----:R-:W-:Y:S01]  /*e550*/  I2FP.F32.U32 R0, UR18 ;  /* 0x0000001200007c45 */ /* 0x001fe20008201000 */
[----:B------:R-:W-:Y:S02]  /*e560*/  USHF.R.U32.HI UR4, URZ, UR15, UR11 ;  /* 0x0000000f3f047299 */ /* 0x000fe4000801160b */
        /* <DEDUP_REMOVED lines=8> */
[----:B------:R-:W-:Y:S01]  /*e5f0*/  UIMAD.WIDE.U32 UR8, UR10, UR12, UR8 ;  /* 0x0000000c0a0872a5 */ /* 0x000fe2000f8e0008 */
[----:B------:R-:W-:Y:S01]  /*e600*/  R2UR UR12, R3 ;  /* 0x00000000030c72ca */ /* 0x000fe200000e0000 */
[----:B------:R-:W-:Y:S01]  /*e610*/  UIMAD UR10, UR10, UR13, UR4 ;  /* 0x0000000d0a0a72a4 */ /* 0x000fe2000f8e0204 */
[----:B------:R-:W-:Y:S01]  /*e620*/  ULDC UR11, c[0x0][0x618] ;  /* 0x00018600000b7ab9 */ /* 0x000fe20000000800 */
[----:B------:R-:W-:Y:S02]  /*e630*/  ULDC UR21, c[0x0][0x658] ;  /* 0x0001960000157ab9 */ /* 0x000fe40000000800 */
[----:B------:R-:W-:Y:S01]  /*e640*/  UIADD3 UR9, UR9, UR10, URZ ;  /* 0x0000000a09097290 */ /* 0x000fe2000fffe03f */
[----:B------:R-:W-:Y:S01]  /*e650*/  UMOV UR15, 0xffffffff ;  /* 0xffffffff000f7882 */ /* 0x000fe20000000000 */
[----:B------:R-:W-:Y:S01]  /*e660*/  ULDC.64 UR4, c[0x0][0x640] ;  /* 0x0001900000047ab9 */ /* 0x000fe20000000a00 */
[----:B------:R-:W-:Y:S01]  /*e670*/  USHF.L.U32 UR15, UR15, UR21, URZ ;  /* 0x000000150f0f7299 */ /* 0x000fe2000800063f */
[----:B------:R-:W-:Y:S01]  /*e680*/  ISETP.NE.U32.AND P0, PT, RZ, UR4, PT ;  /* 0x00000004ff007c0c */ /* 0x000fe2000bf05070 */
[----:B------:R-:W-:-:S02]  /*e690*/  USHF.R.U64 UR16, UR8, UR11, UR9 ;  /* 0x0000000b08107299 */ /* 0x000fc40008001209 */
[----:B------:R-:W-:Y:S01]  /*e6a0*/  USHF.R.U32.HI UR8, URZ, UR11, UR9 ;  /* 0x0000000b3f087299 */ /* 0x000fe20008011609 */
[----:B0-----:R-:W-:Y:S01]  /*e6b0*/  R2UR UR14, R0 ;  /* 0x00000000000e72ca */ /* 0x001fe200000e0000 */
[----:B------:R-:W-:Y:S01]  /*e6c0*/  ULDC UR17, c[0x0][0x608] ;  /* 0x0001820000117ab9 */ /* 0x000fe20000000800 */
[----:B------:R-:W-:Y:S01]  /*e6d0*/  ULOP3.LUT UR42, URZ, UR15, URZ, 0x33, !UPT ;  /* 0x0000000f3f2a7292 */ /* 0x000fe2000f8e333f */
[----:B------:R-:W-:Y:S01]  /*e6e0*/  ISETP.NE.AND.EX P0, PT, RZ, UR5, PT, P0 ;  /* 0x00000005ff007c0c */ /* 0x000fe2000bf05300 */
[----:B------:R-:W-:Y:S02]  /*e6f0*/  USHF.R.U64 UR15, UR16, UR17, UR8 ;  /* 0x00000011100f7299 */ /* 0x000fe40008001208 */
[----:B------:R-:W-:Y:S02]  /*e700*/  USHF.R.U32.HI UR8, URZ, UR17, UR8 ;  /* 0x000000113f087299 */ /* 0x000fe40008011608 */
[----:B------:R-:W-:Y:S02]  /*e710*/  UIADD3 UR12, -UR12, URZ, URZ ;  /* 0x0000003f0c0c7290 */ /* 0x000fe4000fffe13f */
[----:B------:R-:W-:Y:S01]  /*e720*/  USHF.R.U64 UR17, UR15, UR21, UR8 ;  /* 0x000000150f117299 */ /* 0x000fe20008001208 */
[----:B------:R-:W-:Y:S01]  /*e730*/  UMOV UR19, 0x1 ;  /* 0x0000000100137882 */ /* 0x000fe20000000000 */
[----:B------:R-:W-:Y:S01]  /*e740*/  ULDC UR13, c[0x0][0x144] ;  /* 0x00005100000d7ab9 */ /* 0x000fe20000000800 */
[----:B------:R-:W-:Y:S01]  /*e750*/  ULDC UR7, c[0x0][0x600] ;  /* 0x0001800000077ab9 */ /* 0x000fe20000000800 */
[----:B------:R-:W-:-:S02]  /*e760*/  USHF.L.U32 UR24, UR19, UR21, URZ ;  /* 0x0000001513187299 */ /* 0x000fc4000800063f */
[----:B------:R-:W-:Y:S02]  /*e770*/  USHF.R.U32.HI UR8, URZ, UR21, UR8 ;  /* 0x000000153f087299 */ /* 0x000fe40008011608 */
[----:B------:R-:W-:Y:S02]  /*e780*/  UIMAD UR21, UR13, UR12, UR6 ;  /* 0x0000000c0d1572a4 */ /* 0x000fe4000f8e0206 */
[----:B------:R-:W-:Y:S02]  /*e790*/  UIADD3 UR20, UR7, -0x1, URZ ;  /* 0xffffffff07147890 */ /* 0x000fe4000fffe03f */
[----:B------:R-:W-:Y:S01]  /*e7a0*/  UIADD3 UR19, -UR14, URZ, URZ ;  /* 0x0000003f0e137290 */ /* 0x000fe2000fffe13f */
        /* <DEDUP_REMOVED lines=17> */
.L_x_414:
[----:B------:R-:W-:Y:S01]  /*e8c0*/  UISETP.NE.AND UP0, UPT, UR46, URZ, UPT ;  /* 0x0000003f2e00728c */ /* 0x000fe2000bf05270 */
[----:B------:R-:W-:Y:S01]  /*e8d0*/  MOV R0, 0x1 ;  /* 0x0000000100007802 */ /* 0x000fe20000000f00 */
[----:B------:R-:W-:Y:S02]  /*e8e0*/  USHF.R.U64 UR4, UR6, UR22, UR8 ;  /* 0x0000001606047299 */ /* 0x000fe40008001208 */
[----:B------:R-:W-:Y:S02]  /*e8f0*/  ULOP3.LUT UR42, UR15, UR42, URZ, 0xc0, !UPT ;  /* 0x0000002a0f2a7292 */ /* 0x000fe4000f8ec03f */
[----:B------:R-:W-:Y:S02]  /*e900*/  UIADD3 UR5, -UR4, URZ, URZ ;  /* 0x0000003f04057290 */ /* 0x000fe4000fffe13f */
[----:B------:R-:W-:Y:S02]  /*e910*/  UIMAD UR42, UR24, UR4, UR42 ;  /* 0x00000004182a72a4 */ /* 0x000fe4000f8e022a */
[----:B------:R-:W-:-:S02]  /*e920*/  ULOP3.LUT UR16, UR16, UR20, URZ, 0xc0, !UPT ;  /* 0x0000001410107292 */ /* 0x000fc4000f8ec03f */
[----:B------:R-:W-:Y:S02]  /*e930*/  @UP0 UIMAD UR21, UR25, UR19, UR18 ;  /* 0x00000013191502a4 */ /* 0x000fe4000f8e0212 */
[----:B------:R-:W-:-:S03]  /*e940*/  UIMAD UR4, UR5, UR23, UR17 ;  /* 0x00000017050472a4 */ /* 0x000fc6000f8e0211 */
[----:B------:R-:W-:Y:S01]  /*e950*/  ULDC UR5, c[0x0][0x610] ;  /* 0x0001840000057ab9 */ /* 0x000fe20000000800 */
[----:B------:R-:W-:Y:S02]  /*e960*/  UIMAD UR4, UR4, UR7, UR16 ;  /* 0x00000007040472a4 */ /* 0x000fe4000f8e0210 */
[----:B------:R-:W-:-:S04]  /*e970*/  UIMAD UR42, UR42, UR5, UR21 ;  /* 0x000000052a2a72a4 */ /* 0x000fc8000f8e0215 */
[----:B------:R-:W-:Y:S02]  /*e980*/  USEL UR41, UR4, UR42, !UP0 ;  /* 0x0000002a04297287 */ /* 0x000fe4000c000000 */
[----:B------:R-:W-:-:S12]  /*e990*/  USEL UR42, UR42, UR4, !UP0 ;  /* 0x000000042a2a7287 */ /* 0x000fd8000c000000 */
.L_x_412:
[----:B------:R-:W-:-:S13]  /*e9a0*/  LOP3.LUT P0, RZ, R0, 0xff, RZ, 0xc0, !PT ;  /* 0x000000ff00ff7812 */ /* 0x000fda000780c0ff */
[----:B------:R-:W-:Y:S05]  /*e9b0*/  @P0 BRA `(.L_x_415) ;  /* 0xffffff2800300947 */ /* 0x000fea000383ffff */
[----:B------:R-:W-:Y:S05]  /*e9c0*/  EXIT ;  /* 0x000000000000794d */ /* 0x000fea0003800000 */
.L_x_4:
[----:B------:R-:W-:Y:S01]  /*e9d0*/  ULDC.64 UR8, c[0x0][0x650] ;  /* 0x0001940000087ab9 */ /* 0x000fe20000000a00 */
[----:B------:R-:W-:Y:S01]  /*e9e0*/  PRMT R0, RZ, 0x7610, R0 ;  /* 0x00007610ff007816 */ /* 0x000fe20000000000 */
[----:B------:R-:W-:Y:S01]  /*e9f0*/  IMAD.MOV.U32 R3, RZ, RZ, -0x1 ;  /* 0xffffffffff037424 */ /* 0x000fe200078e00ff */
[----:B------:R-:W-:Y:S01]  /*ea00*/  ISETP.GE.U32.AND P0, PT, R16, UR8, PT ;  /* 0x0000000810007c0c */ /* 0x000fe2000bf06070 */
[----:B------:R-:W-:Y:S02]  /*ea10*/  IMAD.MOV.U32 R4, RZ, RZ, -0x1 ;  /* 0xffffffffff047424 */ /* 0x000fe400078e00ff */
[----:B------:R-:W-:Y:S01]  /*ea20*/  IMAD.MOV.U32 R11, RZ, RZ, -0x1 ;  /* 0xffffffffff0b7424 */ /* 0x000fe200078e00ff */
[----:B------:R-:W-:-:S13]  /*ea30*/  ISETP.GE.U32.AND.EX P0, PT, R17, UR9, PT, P0 ;  /* 0x0000000911007c0c */ /* 0x000fda000bf06100 */
[----:B------:R-:W-:Y:S05]  /*ea40*/  @P0 BRA `(.L_x_416) ;  /* 0x00000004008c0947 */ /* 0x000fea0003800000 */
[----:B------:R-:W-:Y:S01]  /*ea50*/  I2FP.F32.U32 R0, UR4 ;  /* 0x0000000400007c45 */ /* 0x000fe20008201000 */
[----:B0-----:R-:W-:Y:S01]  /*ea60*/  ULDC.64 UR16, c[0x0][0x628] ;  /* 0x00018a0000107ab9 */ /* 0x001fe20000000a00 */
        /* <DEDUP_REMOVED lines=24> */
.L_x_417:
        /* <DEDUP_REMOVED lines=24> */
[----:B------:R-:W-:Y:S01]  /*ed70*/  UMOV UR19, 0x1 ;  /* 0x0000000100137882 */ /* 0x000fe20000000000 */
[----:B------:R-:W-:Y:S01]  /*ed80*/  ULDC UR20, c[0x0][0x608] ;  /* 0x0001820000147ab9 */ /* 0x000fe20000000800 */
[----:B------:R-:W-:Y:S01]  /*ed90*/  USHF.L.U32 UR26, UR19, UR23, URZ ;  /* 0x00000017131a7299 */ /* 0x000fe2000800063f */
[----:B------:R-:W-:Y:S01]  /*eda0*/  ISETP.NE.AND.EX P0, PT, RZ, UR9, PT, P0 ;  /* 0x00000009ff007c0c */ /* 0x000fe2000bf05300 */
[----:B------:R-:W-:Y:S02]  /*edb0*/  USHF.R.U64 UR19, UR18, UR20, UR11 ;  /* 0x0000001412137299 */ /* 0x000fe4000800120b */
[----:B------:R-:W-:Y:S02]  /*edc0*/  USHF.R.U32.HI UR11, URZ, UR20, UR11 ;  /* 0x000000143f0b7299 */ /* 0x000fe4000801160b */
[----:B------:R-:W-:-:S02]  /*edd0*/  UIADD3 UR15, -UR15, URZ, URZ ;  /* 0x0000003f0f0f7290 */ /* 0x000fc4000fffe13f */
[----:B------:R-:W-:Y:S01]  /*ede0*/  USHF.R.U64 UR20, UR19, UR23, UR11 ;  /* 0x0000001713147299 */ /* 0x000fe2000800120b */
[----:B------:R-:W-:Y:S01]  /*edf0*/  ULDC UR16, c[0x0][0x144] ;  /* 0x0000510000107ab9 */ /* 0x000fe20000000800 */
[----:B------:R-:W-:Y:S01]  /*ee00*/  ULDC UR6, c[0x0][0x600] ;  /* 0x0001800000067ab9 */ /* 0x000fe20000000800 */
[----:B------:R-:W-:Y:S02]  /*ee10*/  USHF.R.U32.HI UR11, URZ, UR23, UR11 ;  /* 0x000000173f0b7299 */ /* 0x000fe4000801160b */
[----:B------:R-:W-:Y:S02]  /*ee20*/  UIMAD UR23, UR16, UR15, UR4 ;  /* 0x0000000f101772a4 */ /* 0x000fe4000f8e0204 */
[----:B------:R-:W-:Y:S02]  /*ee30*/  UIADD3 UR22, UR6, -0x1, URZ ;  /* 0xffffffff06167890 */ /* 0x000fe4000fffe03f */
[----:B------:R-:W-:Y:S02]  /*ee40*/  ULOP3.LUT UR27, URZ, UR13, URZ, 0x33, !UPT ;  /* 0x0000000d3f1b7292 */ /* 0x000fe4000f8e333f */
        /* <DEDUP_REMOVED lines=18> */
.L_x_418:
[----:B------:R-:W-:Y:S01]  /*ef70*/  UISETP.NE.AND UP0, UPT, UR46, URZ, UPT ;  /* 0x0000003f2e00728c */ /* 0x000fe2000bf05270 */
[----:B------:R-:W-:Y:S01]  /*ef80*/  IMAD.MOV.U32 R0, RZ, RZ, 0x1 ;  /* 0x00000001ff007424 */ /* 0x000fe200078e00ff */
[----:B------:R-:W-:Y:S01]  /*ef90*/  USHF.R.U64 UR8, UR4, UR24, UR11 ;  /* 0x0000001804087299 */ /* 0x000fe2000800120b */
[----:B------:R-:W-:Y:S01]  /*efa0*/  IMAD.U32 R11, RZ, RZ, UR5 ;  /* 0x00000005ff0b7e24 */ /* 0x000fe2000f8e00ff */
[----:B------:R-:W-:Y:S02]  /*efb0*/  ULOP3.LUT UR4, UR19, UR27, URZ, 0xc0, !UPT ;  /* 0x0000001b13047292 */ /* 0x000fe4000f8ec03f */
[----:B------:R-:W-:Y:S02]  /*efc0*/  ULOP3.LUT UR18, UR18, UR22, URZ, 0xc0, !UPT ;  /* 0x0000001612127292 */ /* 0x000fe4000f8ec03f */
[----:B------:R-:W-:-:S03]  /*efd0*/  UIMAD UR4, UR26, UR8, UR4 ;  /* 0x000000081a0472a4 */ /* 0x000fc6000f8e0204 */
[----:B------:R-:W-:Y:S02]  /*efe0*/  @UP0 UIMAD UR23, UR28, UR21, UR7 ;  /* 0x000000151c1702a4 */ /* 0x000fe4000f8e0207 */
[----:B------:R-:W-:-:S03]  /*eff0*/  UIADD3 UR7, -UR8, URZ, URZ ;  /* 0x0000003f08077290 */ /* 0x000fc6000fffe13f */
[----:B------:R-:W-:Y:S01]  /*f000*/  ULDC UR8, c[0x0][0x610] ;  /* 0x0001840000087ab9 */ /* 0x000fe20000000800 */
[----:B------:R-:W-:Y:S02]  /*f010*/  UIMAD UR7, UR7, UR25, UR20 ;  /* 0x00000019070772a4 */ /* 0x000fe4000f8e0214 */
[----:B------:R-:W-:Y:S02]  /*f020*/  UIMAD UR4, UR4, UR8, UR23 ;  /* 0x00000008040472a4 */ /* 0x000fe4000f8e0217 */
[----:B------:R-:W-:-:S04]  /*f030*/  UIMAD UR7, UR7, UR6, UR18 ;  /* 0x00000006070772a4 */ /* 0x000fc8000f8e0212 */
[----:B------:R-:W-:Y:S02]  /*f040*/  USEL UR6, UR7, UR4, !UP0 ;  /* 0x0000000407067287 */ /* 0x000fe4000c000000 */
[----:B------:R-:W-:-:S04]  /*f050*/  USEL UR4, UR4, UR7, !UP0 ;  /* 0x0000000704047287 */ /* 0x000fc8000c000000 */
[----:B------:R-:W-:Y:S02]  /*f060*/  IMAD.U32 R4, RZ, RZ, UR6 ;  /* 0x00000006ff047e24 */ /* 0x000fe4000f8e00ff */
[----:B------:R-:W-:-:S07]  /*f070*/  IMAD.U32 R3, RZ, RZ, UR4 ;  /* 0x00000004ff037e24 */ /* 0x000fce000f8e00ff */
.L_x_416:
[----:B------:R-:W-:-:S08]  /*f080*/  NOP ;  /* 0x0000000000007918 */ /* 0x000fd00000000000 */
[----:B------:R-:W1:-:S00]  /*f090*/  USETMAXREG.DEALLOC.CTAPOOL 0x28 ;  /* 0x00000028000079c8 */ /* 0x000e4000080e0500 */
[----:B------:R-:W-:-:S13]  /*f0a0*/  ISETP.NE.AND P0, PT, RZ, UR10, PT ;  /* 0x0000000aff007c0c */ /* 0x000fda000bf05270 */
[----:B0-----:R-:W-:Y:S05]  /*f0b0*/  @P0 EXIT ;  /* 0x000000000000094d */ /* 0x001fea0003800000 */
[----:B-1----:R-:W-:Y:S01]  /*f0c0*/  LOP3.LUT P0, RZ, R0, 0xff, RZ, 0xc0, !PT ;  /* 0x000000ff00ff7812 */ /* 0x002fe2000780c0ff */
[----:B------:R-:W-:Y:S01]  /*f0d0*/  IMAD.MOV.U32 R0, RZ, RZ, RZ ;  /* 0x000000ffff007224 */ /* 0x000fe200078e00ff */
[----:B------:R-:W-:-:S11]  /*f0e0*/  MOV R8, 0x1 ;  /* 0x0000000100087802 */ /* 0x000fd60000000f00 */
[----:B------:R-:W-:Y:S05]  /*f0f0*/  @!P0 BRA `(.L_x_419) ;  /* 0x0000000c004c8947 */ /* 0x000fea0003800000 */
[----:B------:R-:W-:Y:S01]  /*f100*/  ULDC UR4, c[0x0][0x28c] ;  /* 0x0000a30000047ab9 */ /* 0x000fe20000000800 */
[----:B------:R-:W-:Y:S01]  /*f110*/  ULDC UR6, c[0x0][0x658] ;  /* 0x0001960000067ab9 */ /* 0x000fe20000000800 */
[----:B------:R-:W-:Y:S01]  /*f120*/  UIADD3 UR10, UR4, 0xf, URZ ;  /* 0x0000000f040a7890 */ /* 0x000fe2000fffe03f */
[C---:B------:R-:W-:Y:S01]  /*f130*/  LOP3.LUT P3, RZ, R2.reuse, 0x7f, RZ, 0xc0, !PT ;  /* 0x0000007f02ff7812 */ /* 0x040fe2000786c0ff */
[----:B------:R-:W-:Y:S01]  /*f140*/  UMOV UR7, 0xffffffff ;  /* 0xffffffff00077882 */ /* 0x000fe20000000000 */
[----:B------:R-:W-:Y:S01]  /*f150*/  ULDC UR5, c[0x0][0x600] ;  /* 0x0001800000057ab9 */ /* 0x000fe20000000800 */
[----:B------:R-:W-:Y:S01]  /*f160*/  UMOV UR9, 0x1 ;  /* 0x0000000100097882 */ /* 0x000fe20000000000 */
[----:B------:R-:W-:Y:S01]  /*f170*/  USHF.L.U32 UR7, UR7, UR6, URZ ;  /* 0x0000000607077299 */ /* 0x000fe2000800063f */
[----:B------:R-:W-:Y:S01]  /*f180*/  LOP3.LUT P0, RZ, R2, 0x1f, RZ, 0xc0, !PT ;  /* 0x0000001f02ff7812 */ /* 0x000fe2000780c0ff */
[----:B------:R-:W-:Y:S01]  /*f190*/  UIADD3 UR4, UR5, -0x1, URZ ;  /* 0xffffffff05047890 */ /* 0x000fe2000fffe03f */
[----:B------:R-:W-:Y:S01]  /*f1a0*/  BSSY B0, `(.L_x_419) ;  /* 0x00000c8000007945 */ /* 0x000fe20003800000 */
[----:B------:R-:W-:Y:S01]  /*f1b0*/  USHF.R.S32.HI UR11, URZ, 0x1f, UR10 ;  /* 0x0000001f3f0b7899 */ /* 0x000fe2000801140a */
[----:B------:R-:W-:Y:S01]  /*f1c0*/  PLOP3.LUT P0, PT, P0, P3, PT, 0x8a, 0x0 ;  /* 0x000000000000781c */ /* 0x000fe20000707172 */
[----:B------:R-:W-:Y:S01]  /*f1d0*/  ULDC UR8, c[0x0][0xc] ;  /* 0x0000030000087ab9 */ /* 0x000fe20000000800 */
[----:B------:R-:W-:Y:S01]  /*f1e0*/  USHF.L.U32 UR5, UR9, UR6, URZ ;  /* 0x0000000609057299 */ /* 0x000fe2000800063f */
[----:B------:R-:W-:Y:S01]  /*f1f0*/  IMAD.MOV.U32 R9, RZ, RZ, 0x1 ;  /* 0x00000001ff097424 */ /* 0x000fe200078e00ff */
[----:B------:R-:W-:Y:S01]  /*f200*/  ULEA.HI UR11, UR11, UR10, URZ, 0x4 ;  /* 0x0000000a0b0b7291 */ /* 0x000fe2000f8f203f */
[----:B------:R-:W-:Y:S01]  /*f210*/  IMAD.MOV.U32 R8, RZ, RZ, 0x1 ;  /* 0x00000001ff087424 */ /* 0x000fe200078e00ff */
[----:B------:R-:W-:Y:S01]  /*f220*/  ULDC UR9, c[0x0][0x10] ;  /* 0x0000040000097ab9 */ /* 0x000fe20000000800 */
[----:B------:R-:W-:Y:S01]  /*f230*/  ULOP3.LUT UR6, URZ, UR7, URZ, 0x33, !UPT ;  /* 0x000000073f067292 */ /* 0x000fe2000f8e333f */
[----:B------:R-:W-:Y:S01]  /*f240*/  IMAD.MOV.U32 R0, RZ, RZ, RZ ;  /* 0x000000ffff007224 */ /* 0x000fe200078e00ff */
[----:B------:R-:W-:Y:S01]  /*f250*/  UIMAD.WIDE.U32 UR8, UR8, UR9, URZ ;  /* 0x00000009080872a5 */ /* 0x000fe2000f8e003f */
[----:B------:R-:W-:Y:S01]  /*f260*/  ULDC UR7, c[0x0][0x14] ;  /* 0x0000050000077ab9 */ /* 0x000fe20000000800 */
[----:B------:R-:W-:-:S02]  /*f270*/  USHF.R.S32.HI UR19, URZ, 0x4, UR11 ;  /* 0x000000043f137899 */ /* 0x000fc4000801140b */
[----:B------:R-:W-:Y:S02]  /*f280*/  UIMAD.WIDE.U32 UR22, UR8, UR7, URZ ;  /* 0x00000007081672a5 */ /* 0x000fe4000f8e003f */
[----:B------:R-:W-:Y:S02]  /*f290*/  UIMAD UR13, UR9, UR7, URZ ;  /* 0x00000007090d72a4 */ /* 0x000fe4000f8e023f */
[----:B------:R-:W-:Y:S02]  /*f2a0*/  ULOP3.LUT UR21, UR40, 0x2, URZ, 0xfc, !UPT ;  /* 0x0000000228157892 */ /* 0x000fe4000f8efc3f */
[----:B------:R-:W-:Y:S02]  /*f2b0*/  UIADD3 UR13, UR23, UR13, URZ ;  /* 0x0000000d170d7290 */ /* 0x000fe4000fffe03f */
[----:B------:R-:W-:Y:S01]  /*f2c0*/  UIADD3 UR26, UR19, 0x1, URZ ;  /* 0x00000001131a7890 */ /* 0x000fe2000fffe03f */
[----:B------:R-:W-:-:S11]  /*f2d0*/  ULDC.64 UR24, c[0x0][0x198] ;  /* 0x0000660000187ab9 */ /* 0x000fd60000000a00 */
.L_x_431:
[----:B------:R-:W-:-:S03]  /*f2e0*/  UMOV UR7, 0xffffffff ;  /* 0xffffffff00077882 */ /* 0x000fc60000000000 */
[----:B------:R-:W-:Y:S05]  /*f2f0*/  BRA.DIV UR7, `(.L_x_420) ;  /* 0x00000016076c7947 */ /* 0x000fea000b800000 */
[----:B------:R-:W-:-:S13]  /*f300*/  ELECT P6, URZ, PT ;  /* 0x00000000003f782f */ /* 0x000fda00038c0000 */
.L_x_454:
[----:B------:R-:W0:Y:S01]  /*f310*/  LDC R2, c[0x0][0x28c] ;  /* 0x0000a300ff027b82 */ /* 0x000e220000000800 */
[----:B------:R-:W-:Y:S01]  /*f320*/  BSSY B1, `(.L_x_421) ;  /* 0x0000038000017945 */ /* 0x000fe20003800000 */
[----:B0-----:R-:W-:-:S13]  /*f330*/  ISETP.LT.OR P6, PT, R2, 0x1, !P6 ;  /* 0x000000010200780c */ /* 0x001fda00077c1670 */
[----:B------:R-:W-:Y:S05]  /*f340*/  @P6 BRA `(.L_x_422) ;  /* 0x0000000000d46947 */ /* 0x000fea0003800000 */
[----:B------:R-:W-:Y:S01]  /*f350*/  IMAD.SHL.U32 R7, R3, 0x100, RZ ;  /* 0x0000010003077824 */ /* 0x000fe200078e00ff */
[----:B------:R-:W-:Y:S01]  /*f360*/  MOV R2, R8 ;  /* 0x0000000800027202 */ /* 0x000fe20000000f00 */
[----:B------:R-:W-:Y:S02]  /*f370*/  IMAD R6, R4, 0xc0, RZ ;  /* 0x000000c004067824 */ /* 0x000fe400078e02ff */
[----:B------:R-:W-:Y:S02]  /*f380*/  IMAD.MOV.U32 R12, RZ, RZ, RZ ;  /* 0x000000ffff0c7224 */ /* 0x000fe400078e00ff */
[----:B------:R-:W-:Y:S02]  /*f390*/  IMAD.U32 R14, RZ, RZ, UR26 ;  /* 0x0000001aff0e7e24 */ /* 0x000fe4000f8e00ff */
[----:B------:R-:W-:-:S07]  /*f3a0*/  IMAD.MOV.U32 R3, RZ, RZ, R0 ;  /* 0x000000ffff037224 */ /* 0x000fce00078e0000 */
.L_x_426:
[----:B------:R-:W0:Y:S01]  /*f3b0*/  S2R R5, SR_CgaCtaId ;  /* 0x0000000000057919 */ /* 0x000e220000008800 */
[----:B------:R-:W-:-:S04]  /*f3c0*/  MOV R4, 0x400 ;  /* 0x0000040000047802 */ /* 0x000fc80000000f00 */
[----:B0-----:R-:W-:Y:S02]  /*f3d0*/  LEA R10, R5, R4, 0x18 ;  /* 0x00000004050a7211 */ /* 0x001fe400078ec0ff */
[----:B------:R-:W-:Y:S01]  /*f3e0*/  SHF.L.U32 R4, R2, 0x1f, RZ ;  /* 0x0000001f02047819 */ /* 0x000fe200000006ff */
[----:B------:R-:W0:Y:S02]  /*f3f0*/  @!P3 LDC R5, c[0x0][0x500] ;  /* 0x00014000ff05bb82 */ /* 0x000e240000000800 */
[----:B------:R-:W-:-:S04]  /*f400*/  IMAD R13, R3, 0x8, R10 ;  /* 0x00000008030d7824 */ /* 0x000fc800078e020a */
[----:B------:R-:W1:Y:S02]  /*f410*/  SYNCS.PHASECHK.TRANS64.TRYWAIT P1, [R13+URZ+0x80], R4 ;  /* 0x000080040d0075a7 */ /* 0x000e64000802017f */
[----:B-1----:R-:W-:Y:S05]  /*f420*/  @!P1 BRA `(.L_x_423) ;  /* 0x0000001400409947 */ /* 0x002fea0003800000 */
.L_x_455:
[----:B------:R-:W-:Y:S01]  /*f430*/  UPRMT UR7, UR21, 0x9910, URZ ;  /* 0x0000991015077896 */ /* 0x000fe2000800003f */
[----:B0-----:R0:W-:Y:S03]  /*f440*/  @!P3 SYNCS.ARRIVE.TRANS64 RZ, [R13+URZ], R5 ;  /* 0x000000050dffb9a7 */ /* 0x0011e6000800003f */
[----:B------:R-:W-:-:S06]  /*f450*/  UISETP.NE.AND UP0, UPT, UR7, 0x2, UPT ;  /* 0x000000020700788c */ /* 0x000fcc000bf05270 */
[----:B------:R-:W-:-:S13]  /*f460*/  PLOP3.LUT P1, PT, PT, PT, UP0, 0x80, 0x0 ;  /* 0x000000000000781c */ /* 0x000fda0003f2f008 */
[----:B0-----:R-:W-:Y:S05]  /*f470*/  @P1 BRA `(.L_x_424) ;  /* 0x0000000000041947 */ /* 0x001fea0003800000 */
[----:B------:R-:W-:Y:S01]  /*f480*/  BPT.TRAP 0x1 ;  /* 0x000000040000795c */ /* 0x000fe20000300000 */
.L_x_424:
[----:B------:R-:W-:Y:S05]  /*f490*/  @P0 BRA `(.L_x_425) ;  /* 0x0000000000040947 */ /* 0x000fea0003800000 */
[----:B------:R-:W-:Y:S01]  /*f4a0*/  BPT.TRAP 0x1 ;  /* 0x000000040000795c */ /* 0x000fe20000300000 */
.L_x_425:
[--C-:B-1----:R-:W-:Y:S01]  /*f4b0*/  IMAD R4, R3, 0x2000, R10.reuse ;  /* 0x0000200003047824 */ /* 0x102fe200078e020a */
[----:B------:R-:W-:Y:S01]  /*f4c0*/  R2UR UR9, R13 ;  /* 0x000000000d0972ca */ /* 0x000fe200000e0000 */
[----:B------:R-:W-:Y:S01]  /*f4d0*/  IMAD R10, R3, 0x1800, R10 ;  /* 0x00001800030a7824 */ /* 0x000fe200078e020a */
[----:B------:R-:W-:Y:S01]  /*f4e0*/  UIADD3 UR14, UP0, UR24, 0xf0, URZ ;  /* 0x000000f0180e7890 */ /* 0x000fe2000ff1e03f */
[----:B------:R-:W-:Y:S01]  /*f4f0*/  VIADD R14, R14, 0xffffffff ;  /* 0xffffffff0e0e7836 */ /* 0x000fe20000000000 */
[----:B------:R-:W-:Y:S01]  /*f500*/  R2UR UR7, R4 ;  /* 0x00000000040772ca */ /* 0x000fe200000e0000 */
[----:B------:R-:W-:Y:S01]  /*f510*/  UIADD3 UR28, UP1, UR24, 0x1f0, URZ ;  /* 0x000001f0181c7890 */ /* 0x000fe2000ff3e03f */
[----:B------:R-:W-:Y:S01]  /*f520*/  R2UR UR8, R10 ;  /* 0x000000000a0872ca */ /* 0x000fe200000e0000 */
[----:B------:R-:W-:Y:S01]  /*f530*/  UIADD3.X UR15, URZ, UR25, URZ, UP0, !UPT ;  /* 0x000000193f0f7290 */ /* 0x000fe200087fe43f */
[----:B------:R-:W-:Y:S01]  /*f540*/  R2UR UR11, R7 ;  /* 0x00000000070b72ca */ /* 0x000fe200000e0000 */
[----:B------:R-:W-:Y:S01]  /*f550*/  VIADD R3, R3, 0x1 ;  /* 0x0000000103037836 */ /* 0x000fe20000000000 */
[----:B------:R-:W-:Y:S01]  /*f560*/  R2UR UR10, R12 ;  /* 0x000000000c0a72ca */ /* 0x000fe200000e0000 */
[----:B------:R-:W-:Y:S01]  /*f570*/  UIADD3.X UR29, URZ, UR25, URZ, UP1, !UPT ;  /* 0x000000193f1d7290 */ /* 0x000fe20008ffe43f */
[----:B------:R-:W-:Y:S01]  /*f580*/  R2UR UR12, R11 ;  /* 0x000000000b0c72ca */ /* 0x000fe200000e0000 */
[----:B------:R-:W-:Y:S01]  /*f590*/  UMOV UR16, 0x0 ;  /* 0x0000000000107882 */ /* 0x000fe20000000000 */
[----:B------:R-:W-:Y:S01]  /*f5a0*/  R2UR UR20, R6 ;  /* 0x00000000061472ca */ /* 0x000fe200000e0000 */
[----:B------:R-:W-:Y:S01]  /*f5b0*/  UMOV UR17, 0x10000000 ;  /* 0x1000000000117882 */ /* 0x000fe20000000000 */
[----:B------:R-:W-:Y:S01]  /*f5c0*/  ISETP.GT.AND P2, PT, R14, 0x1, PT ;  /* 0x000000010e00780c */ /* 0x000fe20003f44270 */
[----:B------:R-:W-:Y:S01]  /*f5d0*/  UIADD3 UR7, UR7, 0x200, URZ ;  /* 0x0000020007077890 */ /* 0x000fe2000fffe03f */
[----:B------:R-:W-:Y:S01]  /*f5e0*/  ISETP.NE.AND P1, PT, R3, 0x10, PT ;  /* 0x000000100300780c */ /* 0x000fe20003f25270 */
[----:B------:R-:W-:Y:S01]  /*f5f0*/  UIADD3 UR18, UR8, 0x20200, URZ ;  /* 0x0002020008127890 */ /* 0x000fe2000fffe03f */
[----:B------:R-:W-:-:S02]  /*f600*/  VIADD R12, R12, 0x10 ;  /* 0x000000100c0c7836 */ /* 0x000fc40000000000 */
[----:B------:R-:W-:Y:S02]  /*f610*/  SEL R5, RZ, 0x1, P1 ;  /* 0x00000001ff057807 */ /* 0x000fe40000800000 */
[----:B------:R-:W-:Y:S01]  /*f620*/  UMOV UR8, UR7 ;  /* 0x0000000700087c82 */ /* 0x000fe20008000000 */
[----:B------:R-:W-:Y:S01]  /*f630*/  SEL R3, R3, RZ, P1 ;  /* 0x000000ff03037207 */ /* 0x000fe20000800000 */
[----:B------:R0:W-:Y:S01]  /*f640*/  UTMALDG.3D [UR8], [UR14], desc[UR16] ;  /* 0x000010080e0075b4 */ /* 0x0001e20008011000 */
[----:B------:R-:W-:Y:S01]  /*f650*/  LOP3.LUT R2, R2, R5, RZ, 0x3c, !PT ;  /* 0x0000000502027212 */ /* 0x000fe200078e3cff */
[----:B0-----:R-:W-:Y:S01]  /*f660*/  UMOV UR8, UR18 ;  /* 0x0000001200087c82 */ /* 0x001fe20008000000 */
[----:B------:R-:W-:Y:S02]  /*f670*/  UMOV UR11, UR20 ;  /* 0x00000014000b7c82 */ /* 0x000fe40008000000 */
[----:B------:R0:W-:Y:S02]  /*f680*/  UTMALDG.3D [UR8], [UR28], desc[UR16] ;  /* 0x000010081c0075b4 */ /* 0x0001e40008011000 */
[----:B0-----:R-:W-:Y:S05]  /*f690*/  @P2 BRA `(.L_x_426) ;  /* 0xfffffffc00442947 */ /* 0x001fea000383ffff */
.L_x_422:
[----:B------:R-:W-:Y:S05]  /*f6a0*/  BSYNC B1 ;  /* 0x0000000000017941 */ /* 0x000fea0003800000 */
.L_x_421:
[----:B------:R-:W-:Y:S01]  /*f6b0*/  LOP3.LUT P4, RZ, R9, 0xff, RZ, 0xc0, !PT ;  /* 0x000000ff09ff7812 */ /* 0x000fe2000788c0ff */
[----:B------:R-:W-:Y:S01]  /*f6c0*/  VIADD R0, R0, UR19 ;  /* 0x0000001300007c36 */ /* 0x000fe20008000000 */
[----:B------:R-:W-:Y:S01]  /*f6d0*/  MOV R5, UR19 ;  /* 0x0000001300057c02 */ /* 0x000fe20008000f00 */
[----:B------:R-:W-:Y:S01]  /*f6e0*/  ULDC.64 UR8, c[0x0][0x650] ;  /* 0x0001940000087ab9 */ /* 0x000fe20000000a00 */
[----:B------:R-:W-:Y:S01]  /*f6f0*/  BSSY B1, `(.L_x_427) ;  /* 0x0000070000017945 */ /* 0x000fe20003800000 */
[----:B------:R-:W-:Y:S01]  /*f700*/  IMAD.MOV.U32 R11, RZ, RZ, -0x1 ;  /* 0xffffffffff0b7424 */ /* 0x000fe200078e00ff */
[----:B------:R-:W-:Y:S02]  /*f710*/  ISETP.GT.U32.AND P1, PT, R0, 0xf, PT ;  /* 0x0000000f0000780c */ /* 0x000fe40003f24070 */
[----:B------:R-:W-:Y:S02]  /*f720*/  SHF.R.U32.HI R2, RZ, 0x4, R0 ;  /* 0x00000004ff027819 */ /* 0x000fe40000011600 */
[----:B------:R-:W-:-:S02]  /*f730*/  ISETP.LT.U32.AND P1, PT, R5, 0x10, P1 ;  /* 0x000000100500780c */ /* 0x000fc40000f21070 */
[----:B------:R-:W-:Y:S01]  /*f740*/  LOP3.LUT R2, R2, 0x1, RZ, 0xc0, !PT ;  /* 0x0000000102027812 */ /* 0x000fe200078ec0ff */
[----:B------:R-:W0:Y:S01]  /*f750*/  @P4 S2R R4, SR_CgaCtaId ;  /* 0x0000000000044919 */ /* 0x000e220000008800 */
[----:B------:R-:W-:Y:S02]  /*f760*/  @P4 MOV R3, 0x400 ;  /* 0x0000040000034802 */ /* 0x000fe40000000f00 */
[----:B------:R-:W-:Y:S01]  /*f770*/  ISETP.NE.U32.AND P2, PT, R2, 0x1, PT ;  /* 0x000000010200780c */ /* 0x000fe20003f45070 */
[----:B------:R-:W-:Y:S01]  /*f780*/  IMAD.U32 R2, RZ, RZ, UR19 ;  /* 0x00000013ff027e24 */ /* 0x000fe2000f8e00ff */
[----:B------:R-:W-:Y:S02]  /*f790*/  LOP3.LUT R0, R0, 0xf, RZ, 0xc0, !PT ;  /* 0x0000000f00007812 */ /* 0x000fe400078ec0ff */
[----:B------:R-:W-:Y:S02]  /*f7a0*/  PRMT R9, RZ, 0x7610, R9 ;  /* 0x00007610ff097816 */ /* 0x000fe40000000009 */
[----:B------:R-:W-:-:S04]  /*f7b0*/  ISETP.GT.U32.AND P2, PT, R2, 0xf, !P2 ;  /* 0x0000000f0200780c */ /* 0x000fc80005744070 */
[----:B------:R-:W-:Y:S02]  /*f7c0*/  SEL R2, RZ, 0x1, !P2 ;  /* 0x00000001ff027807 */ /* 0x000fe40005000000 */
[----:B0-----:R-:W-:Y:S01]  /*f7d0*/  @P4 LEA R3, R4, R3, 0x18 ;  /* 0x0000000304034211 */ /* 0x001fe200078ec0ff */
[----:B------:R-:W-:-:S03]  /*f7e0*/  IMAD.MOV.U32 R4, RZ, RZ, -0x1 ;  /* 0xffffffffff047424 */ /* 0x000fc600078e00ff */
[----:B------:R0:W-:Y:S01]  /*f7f0*/  @P4 SYNCS.ARRIVE.TRANS64.A1T0 RZ, [R3+URZ+0x118], RZ ;  /* 0x000118ff03ff49a7 */ /* 0x0001e2000810003f */
[----:B------:R-:W-:-:S04]  /*f800*/  IADD3 R16, P4, R16, UR22, RZ ;  /* 0x0000001610107c10 */ /* 0x000fc8000ff9e0ff */
[----:B------:R-:W-:Y:S02]  /*f810*/  IADD3.X R17, R17, UR13, RZ, P4, !PT ;  /* 0x0000000d11117c10 */ /* 0x000fe4000a7fe4ff */
[----:B------:R-:W-:Y:S02]  /*f820*/  ISETP.GE.U32.AND P4, PT, R16, UR8, PT ;  /* 0x0000000810007c0c */ /* 0x000fe4000bf86070 */
[----:B0-----:R-:W-:Y:S02]  /*f830*/  SEL R3, RZ, 0x1, !P1 ;  /* 0x00000001ff037807 */ /* 0x001fe40004800000 */
[----:B------:R-:W-:Y:S02]  /*f840*/  ISETP.GE.U32.AND.EX P1, PT, R17, UR9, PT, P4 ;  /* 0x0000000911007c0c */ /* 0x000fe4000bf26140 */
[----:B------:R-:W-:Y:S01]  /*f850*/  LOP3.LUT R8, R2, R8, R3, 0x96, !PT ;  /* 0x0000000802087212 */ /* 0x000fe200078e9603 */
[----:B------:R-:W-:Y:S01]  /*f860*/  IMAD.MOV.U32 R3, RZ, RZ, -0x1 ;  /* 0xffffffffff037424 */ /* 0x000fe200078e00ff */
[----:B------:R-:W-:-:S09]  /*f870*/  PRMT R2, RZ, 0x7610, R2 ;  /* 0x00007610ff027816 */ /* 0x000fd20000000002 */
[----:B------:R-:W-:Y:S05]  /*f880*/  @P1 BRA `(.L_x_428) ;  /* 0x0000000400581947 */ /* 0x000fea0003800000 */
[----:B------:R-:W-:Y:S01]  /*f890*/  ULDC.64 UR8, c[0x0][0x628] ;  /* 0x00018a0000087ab9 */ /* 0x000fe20000000a00 */
[----:B------:R-:W0:Y:S01]  /*f8a0*/  S2R R12, SR_CTAID.X ;  /* 0x00000000000c7919 */ /* 0x000e220000002500 */
[----:B------:R-:W-:Y:S01]  /*f8b0*/  ISETP.NE.U32.AND P1, PT, RZ, UR8, PT ;  /* 0x00000008ff007c0c */ /* 0x000fe2000bf25070 */
[----:B------:R-:W-:Y:S01]  /*f8c0*/  ULDC UR10, c[0x0][0x630] ;  /* 0x00018c00000a7ab9 */ /* 0x000fe20000000800 */
[----:B------:R-:W-:Y:S01]  /*f8d0*/  IMAD.MOV.U32 R2, RZ, RZ, R16 ;  /* 0x000000ffff027224 */ /* 0x000fe200078e0010 */
[----:B------:R-:W1:Y:S01]  /*f8e0*/  S2R R10, SR_CTAID.Y ;  /* 0x00000000000a7919 */ /* 0x000e620000002600 */
[----:B------:R-:W-:Y:S01]  /*f8f0*/  ISETP.NE.AND.EX P1, PT, RZ, UR9, PT, P1 ;  /* 0x00000009ff007c0c */ /* 0x000fe2000bf25310 */
[----:B------:R-:W-:-:S12]  /*f900*/  IMAD.MOV.U32 R3, RZ, RZ, R17 ;  /* 0x000000ffff037224 */ /* 0x000fd800078e0011 */
[----:B------:R-:W-:Y:S05]  /*f910*/  @!P1 BRA `(.L_x_429) ;  /* 0x0000000000289947 */ /* 0x000fea0003800000 */
[----:B------:R-:W-:Y:S02]  /*f920*/  ULDC UR7, c[0x0][0x634] ;  /* 0x00018d0000077ab9 */ /* 0x000fe40000000800 */
[----:B------:R-:W-:-:S05]  /*f930*/  IADD3 R7, P1, R16, UR7, RZ ;  /* 0x0000000710077c10 */ /* 0x000fca000ff3e0ff */
[----:B------:R-:W-:-:S04]  /*f940*/  IMAD.X R11, RZ, RZ, R17, P1 ;  /* 0x000000ffff0b7224 */ /* 0x000fc800008e0611 */
[----:B------:R-:W-:-:S04]  /*f950*/  IMAD.WIDE.U32 R4, R11, UR8, RZ ;  /* 0x000000080b047c25 */ /* 0x000fc8000f8e00ff */
[----:B------:R-:W-:-:S04]  /*f960*/  IMAD.WIDE.U32 R4, P1, R7, UR9, R4 ;  /* 0x0000000907047c25 */ /* 0x000fc8000f820004 */
[----:B------:R-:W-:Y:S01]  /*f970*/  IMAD.WIDE.U32 R6, R7, UR8, RZ ;  /* 0x0000000807067c25 */ /* 0x000fe2000f8e00ff */
[----:B------:R-:W-:-:S03]  /*f980*/  IADD3.X R3, RZ, RZ, RZ, P1, !PT ;  /* 0x000000ffff037210 */ /* 0x000fc60000ffe4ff */
[----:B------:R-:W-:Y:S01]  /*f990*/  IMAD.MOV.U32 R2, RZ, RZ, R5 ;  /* 0x000000ffff027224 */ /* 0x000fe200078e0005 */
[----:B------:R-:W-:-:S05]  /*f9a0*/  IADD3 RZ, P1, R7, R4, RZ ;  /* 0x0000000407ff7210 */ /* 0x000fca0007f3e0ff */
[----:B------:R-:W-:-:S08]  /*f9b0*/  IMAD.WIDE.U32.X R2, R11, UR9, R2, P1 ;  /* 0x000000090b027c25 */ /* 0x000fd000088e0402 */
.L_x_429:
[--C-:B------:R-:W-:Y:S01]  /*f9c0*/  SHF.R.U64 R11, R2, UR10, R3.reuse ;  /* 0x0000000a020b7c19 */ /* 0x100fe20008001203 */
[----:B------:R-:W-:Y:S01]  /*f9d0*/  ULDC.64 UR8, c[0x0][0x620] ;  /* 0x0001880000087ab9 */ /* 0x000fe20000000a00 */
[----:B------:R-:W-:Y:S01]  /*f9e0*/  SHF.R.U32.HI R2, RZ, UR10, R3 ;  /* 0x0000000aff027c19 */ /* 0x000fe20008011603 */
[----:B------:R-:W-:Y:S01]  /*f9f0*/  ULDC UR7, c[0x0][0x150] ;  /* 0x0000540000077ab9 */ /* 0x000fe20000000800 */
[----:B------:R-:W-:Y:S01]  /*fa00*/  IADD3 R5, P1, RZ, -R11, RZ ;  /* 0x8000000bff057210 */ /* 0x000fe20007f3e0ff */
[----:B------:R-:W2:Y:S01]  /*fa10*/  LDC R7, c[0x0][0x144] ;  /* 0x00005100ff077b82 */ /* 0x000ea20000000800 */
[----:B------:R-:W-:Y:S01]  /*fa20*/  ULDC.64 UR10, c[0x0][0x640] ;  /* 0x00019000000a7ab9 */ /* 0x000fe20000000a00 */
[----:B------:R-:W-:Y:S02]  /*fa30*/  UISETP.NE.AND UP0, UPT, UR46, URZ, UPT ;  /* 0x0000003f2e00728c */ /* 0x000fe4000bf05270 */
[----:B------:R-:W-:Y:S01]  /*fa40*/  IMAD.X R2, RZ, RZ, ~R2, P1 ;  /* 0x000000ffff027224 */ /* 0x000fe200008e0e02 */
[----:B------:R-:W-:-:S03]  /*fa50*/  ISETP.NE.U32.AND P1, PT, RZ, UR10, PT ;  /* 0x0000000aff007c0c */ /* 0x000fc6000bf25070 */
[----:B------:R-:W-:Y:S01]  /*fa60*/  IMAD R4, R2, UR8, RZ ;  /* 0x0000000802047c24 */ /* 0x000fe2000f8e02ff */
[----:B------:R-:W3:Y:S01]  /*fa70*/  LDC R15, c[0x0][0x148] ;  /* 0x00005200ff0f7b82 */ /* 0x000ee20000000800 */
[C---:B------:R-:W-:Y:S01]  /*fa80*/  IMAD.WIDE.U32 R2, R5.reuse, UR8, R16 ;  /* 0x0000000805027c25 */ /* 0x040fe2000f8e0010 */
[----:B------:R-:W-:Y:S01]  /*fa90*/  ULDC UR8, c[0x0][0x154] ;  /* 0x0000550000087ab9 */ /* 0x000fe20000000800 */
[----:B------:R-:W-:Y:S02]  /*faa0*/  ISETP.NE.AND.EX P1, PT, RZ, UR11, PT, P1 ;  /* 0x0000000bff007c0c */ /* 0x000fe4000bf25310 */
[----:B------:R-:W-:Y:S01]  /*fab0*/  IMAD R5, R5, UR9, R4 ;  /* 0x0000000905057c24 */ /* 0x000fe2000f8e0204 */
[----:B0-----:R-:W-:Y:S01]  /*fac0*/  I2FP.F32.U32 R4, R12 ;  /* 0x0000000c00047245 */ /* 0x001fe20000201000 */
[----:B------:R-:W-:Y:S01]  /*fad0*/  ULDC UR9, c[0x0][0x608] ;  /* 0x0001820000097ab9 */ /* 0x000fe20000000800 */
[----:B------:R-:W-:Y:S01]  /*fae0*/  PLOP3.LUT P2, PT, PT, PT, UP0, 0x80, 0x0 ;  /* 0x000000000000781c */ /* 0x000fe20003f4f008 */
[----:B------:R-:W-:-:S02]  /*faf0*/  IMAD.IADD R3, R3, 0x1, R5 ;  /* 0x0000000103037824 */ /* 0x000fc400078e0205 */
[----:B------:R-:W-:Y:S01]  /*fb00*/  FMUL R4, R4, UR7 ;  /* 0x0000000704047c20 */ /* 0x000fe20008400000 */
[----:B------:R-:W-:Y:S02]  /*fb10*/  ULDC UR7, c[0x0][0x618] ;  /* 0x0001860000077ab9 */ /* 0x000fe40000000800 */
[--C-:B------:R-:W-:Y:S02]  /*fb20*/  SHF.R.U64 R13, R2, UR7, R3.reuse ;  /* 0x00000007020d7c19 */ /* 0x100fe40008001203 */
[----:B-1----:R-:W-:Y:S01]  /*fb30*/  I2FP.F32.U32 R2, R10 ;  /* 0x0000000a00027245 */ /* 0x002fe20000201000 */
[----:B------:R-:W0:Y:S04]  /*fb40*/  F2I.U32.TRUNC.NTZ R4, R4 ;  /* 0x0000000400047305 */ /* 0x000e28000020f000 */
[----:B------:R-:W-:Y:S01]  /*fb50*/  FMUL R5, R2, UR8 ;  /* 0x0000000802057c20 */ /* 0x000fe20008400000 */
[----:B------:R-:W-:Y:S01]  /*fb60*/  SHF.R.U32.HI R2, RZ, UR7, R3 ;  /* 0x00000007ff027c19 */ /* 0x000fe20008011603 */
[----:B------:R-:W-:-:S02]  /*fb70*/  ULDC UR7, c[0x0][0x658] ;  /* 0x0001960000077ab9 */ /* 0x000fc40000000800 */
[----:B------:R1:W4:Y:S01]  /*fb80*/  F2I.U32.TRUNC.NTZ R20, R5 ;  /* 0x0000000500147305 */ /* 0x000322000020f000 */
[--C-:B------:R-:W-:Y:S02]  /*fb90*/  SHF.R.U64 R18, R13, UR9, R2.reuse ;  /* 0x000000090d127c19 */ /* 0x100fe40008001202 */
[----:B------:R-:W-:-:S04]  /*fba0*/  SHF.R.U32.HI R3, RZ, UR9, R2 ;  /* 0x00000009ff037c19 */ /* 0x000fc80008011602 */
[--C-:B------:R-:W-:Y:S01]  /*fbb0*/  SHF.R.U64 R14, R18, UR7, R3.reuse ;  /* 0x00000007120e7c19 */ /* 0x100fe20008001203 */
[----:B0-----:R-:W-:Y:S01]  /*fbc0*/  IMAD.MOV R4, RZ, RZ, -R4 ;  /* 0x000000ffff047224 */ /* 0x001fe200078e0a04 */
[----:B------:R-:W-:-:S03]  /*fbd0*/  SHF.R.U32.HI R3, RZ, UR7, R3 ;  /* 0x00000007ff037c19 */ /* 0x000fc60008011603 */
[----:B--2---:R-:W-:Y:S02]  /*fbe0*/  IMAD R12, R7, R4, R12 ;  /* 0x00000004070c7224 */ /* 0x004fe400078e020c */
[----:B------:R-:W-:Y:S01]  /*fbf0*/  IMAD.MOV.U32 R2, RZ, RZ, R14 ;  /* 0x000000ffff027224 */ /* 0x000fe200078e000e */
[----:B-1--4-:R-:W-:Y:S06]  /*fc00*/  @!P1 BRA `(.L_x_430) ;  /* 0x0000000000289947 */ /* 0x012fec0003800000 */
[----:B------:R-:W-:Y:S02]  /*fc10*/  ULDC UR7, c[0x0][0x64c] ;  /* 0x0001930000077ab9 */ /* 0x000fe40000000800 */
[----:B------:R-:W-:-:S05]  /*fc20*/  IADD3 R7, P1, R14, UR7, RZ ;  /* 0x000000070e077c10 */ /* 0x000fca000ff3e0ff */
[----:B------:R-:W-:-:S04]  /*fc30*/  IMAD.X R19, RZ, RZ, R3, P1 ;  /* 0x000000ffff137224 */ /* 0x000fc800008e0603 */
[----:B------:R-:W-:-:S04]  /*fc40*/  IMAD.WIDE.U32 R4, R19, UR10, RZ ;  /* 0x0000000a13047c25 */ /* 0x000fc8000f8e00ff */
[----:B------:R-:W-:-:S04]  /*fc50*/  IMAD.WIDE.U32 R4, P1, R7, UR11, R4 ;  /* 0x0000000b07047c25 */ /* 0x000fc8000f820004 */
[----:B------:R-:W-:Y:S01]  /*fc60*/  IMAD.WIDE.U32 R6, R7, UR10, RZ ;  /* 0x0000000a07067c25 */ /* 0x000fe2000f8e00ff */
[----:B------:R-:W-:-:S03]  /*fc70*/  MOV R2, R5 ;  /* 0x0000000500027202 */ /* 0x000fc60000000f00 */
[----:B------:R-:W-:Y:S01]  /*fc80*/  IMAD.X R3, RZ, RZ, RZ, P1 ;  /* 0x000000ffff037224 */ /* 0x000fe200008e06ff */
[----:B------:R-:W-:-:S05]  /*fc90*/  IADD3 RZ, P1, R7, R4, RZ ;  /* 0x0000000407ff7210 */ /* 0x000fca0007f3e0ff */
[----:B------:R-:W-:-:S08]  /*fca0*/  IMAD.WIDE.U32.X R2, R19, UR11, R2, P1 ;  /* 0x0000000b13027c25 */ /* 0x000fd000088e0402 */
.L_x_430:
[----:B------:R-:W-:Y:S01]  /*fcb0*/  ULDC UR7, c[0x0][0x648] ;  /* 0x0001920000077ab9 */ /* 0x000fe20000000800 */
[----:B------:R-:W-:Y:S01]  /*fcc0*/  IMAD.MOV R20, RZ, RZ, -R20 ;  /* 0x000000ffff147224 */ /* 0x000fe200078e0a14 */
[----:B------:R-:W-:Y:S01]  /*fcd0*/  SHF.R.U64 R3, R2, UR7, R3 ;  /* 0x0000000702037c19 */ /* 0x000fe20008001203 */
[----:B------:R-:W-:Y:S01]  /*fce0*/  ULDC UR7, c[0x0][0x638] ;  /* 0x00018e0000077ab9 */ /* 0x000fe20000000800 */
[----:B------:R-:W-:Y:S01]  /*fcf0*/  LOP3.LUT R2, R18, UR6, RZ, 0xc0, !PT ;  /* 0x0000000612027c12 */ /* 0x000fe2000f8ec0ff */
[----:B------:R-:W-:Y:S01]  /*fd00*/  UISETP.NE.AND UP0, UPT, UR46, URZ, UPT ;  /* 0x0000003f2e00728c */ /* 0x000fe2000bf05270 */
[----:B------:R-:W-:Y:S01]  /*fd10*/  LOP3.LUT R13, R13, UR4, RZ, 0xc0, !PT ;  /* 0x000000040d0d7c12 */ /* 0x000fe2000f8ec0ff */
[----:B------:R-:W-:Y:S01]  /*fd20*/  IMAD.MOV R5, RZ, RZ, -R3 ;  /* 0x000000ffff057224 */ /* 0x000fe200078e0a03 */
[----:B------:R-:W-:Y:S01]  /*fd30*/  ULDC UR8, c[0x0][0x610] ;  /* 0x0001840000087ab9 */ /* 0x000fe20000000800 */
[----:B---3--:R-:W-:Y:S02]  /*fd40*/  @P2 IMAD R12, R15, R20, R10 ;  /* 0x000000140f0c2224 */ /* 0x008fe400078e020a */
[----:B------:R-:W-:Y:S01]  /*fd50*/  IMAD R3, R3, UR5, R2 ;  /* 0x0000000503037c24 */ /* 0x000fe2000f8e0202 */
[----:B------:R-:W-:Y:S01]  /*fd60*/  PLOP3.LUT P1, PT, PT, PT, UP0, 0x40, 0x0 ;  /* 0x000000000000781c */ /* 0x000fe20003f2e808 */
[----:B------:R-:W-:Y:S01]  /*fd70*/  IMAD R14, R5, UR7, R14 ;  /* 0x00000007050e7c24 */ /* 0x000fe2000f8e020e */
[----:B------:R-:W-:Y:S01]  /*fd80*/  ULDC UR7, c[0x0][0x600] ;  /* 0x0001800000077ab9 */ /* 0x000fe20000000800 */
[----:B------:R-:W-:Y:S01]  /*fd90*/  IMAD R3, R3, UR8, R12 ;  /* 0x0000000803037c24 */ /* 0x000fe2000f8e020c */
[----:B------:R-:W-:Y:S01]  /*fda0*/  PLOP3.LUT P2, PT, PT, PT, UP0, 0x40, 0x0 ;  /* 0x000000000000781c */ /* 0x000fe20003f4e808 */
[----:B------:R-:W-:-:S02]  /*fdb0*/  IMAD R14, R14, UR7, R13 ;  /* 0x000000070e0e7c24 */ /* 0x000fc4000f8e020d */
[----:B------:R-:W-:-:S03]  /*fdc0*/  IMAD.MOV.U32 R2, RZ, RZ, 0x1 ;  /* 0x00000001ff027424 */ /* 0x000fc600078e00ff */
[----:B------:R-:W-:Y:S02]  /*fdd0*/  SEL R4, R14, R3, P1 ;  /* 0x000000030e047207 */ /* 0x000fe40000800000 */
[----:B------:R-:W-:-:S07]  /*fde0*/  SEL R3, R3, R14, P2 ;  /* 0x0000000e03037207 */ /* 0x000fce0001000000 */
.L_x_428:
[----:B------:R-:W-:Y:S05]  /*fdf0*/  BSYNC B1 ;  /* 0x0000000000017941 */ /* 0x000fea0003800000 */
.L_x_427:
[----:B------:R-:W-:-:S13]  /*fe00*/  LOP3.LUT P1, RZ, R2, 0xff, RZ, 0xc0, !PT ;  /* 0x000000ff02ff7812 */ /* 0x000fda000782c0ff */
[----:B------:R-:W-:Y:S05]  /*fe10*/  @P1 BRA `(.L_x_431) ;  /* 0xfffffff400301947 */ /* 0x000fea000383ffff */
[----:B------:R-:W-:Y:S05]  /*fe20*/  BSYNC B0 ;  /* 0x0000000000007941 */ /* 0x000fea0003800000 */
.L_x_419:
[----:B------:R-:W-:-:S03]  /*fe30*/  UMOV UR7, 0xffffffff ;  /* 0xffffffff00077882 */ /* 0x000fc60000000000 */
[----:B------:R-:W-:Y:S05]  /*fe40*/  BRA.DIV UR7, `(.L_x_432) ;  /* 0x0000000a07cc7947 */ /* 0x000fea000b800000 */
[----:B------:R-:W-:-:S13]  /*fe50*/  ELECT P6, URZ, PT ;  /* 0x00000000003f782f */ /* 0x000fda00038c0000 */
.L_x_458:
[----:B------:R-:W-:Y:S04]  /*fe60*/  BSSY B0, `(.L_x_433) ;  /* 0x0000098000007945 */ /* 0x000fe80003800000 */
[----:B------:R-:W-:Y:S05]  /*fe70*/  @!P6 BRA `(.L_x_434) ;  /* 0x000000080058e947 */ /* 0x000fea0003800000 */
[----:B------:R-:W-:-:S04]  /*fe80*/  ULOP3.LUT UR7, UR40, 0x2, URZ, 0xfc, !UPT ;  /* 0x0000000228077892 */ /* 0x000fc8000f8efc3f */
[----:B------:R-:W-:-:S06]  /*fe90*/  UISETP.NE.AND UP0, UPT, UR7, 0x3, UPT ;  /* 0x000000030700788c */ /* 0x000fcc000bf05270 */
[----:B------:R-:W-:-:S13]  /*fea0*/  PLOP3.LUT P0, PT, PT, PT, UP0, 0x80, 0x0 ;  /* 0x000000000000781c */ /* 0x000fda0003f0f008 */
[----:B------:R-:W-:Y:S05]  /*feb0*/  @!P0 BRA `(.L_x_435) ;  /* 0x0000000000048947 */ /* 0x000fea0003800000 */
[----:B------:R-:W-:Y:S01]  /*fec0*/  BPT.TRAP 0x1 ;  /* 0x000000040000795c */ /* 0x000fe20000300000 */
.L_x_435:
[----:B------:R-:W0:Y:S01]  /*fed0*/  S2R R3, SR_CgaCtaId ;  /* 0x0000000000037919 */ /* 0x000e220000008800 */
[----:B------:R-:W-:-:S04]  /*fee0*/  MOV R2, 0x400 ;  /* 0x0000040000027802 */ /* 0x000fc80000000f00 */
[----:B0-----:R-:W-:Y:S02]  /*fef0*/  LEA R3, R3, R2, 0x18 ;  /* 0x0000000203037211 */ /* 0x001fe400078ec0ff */
[----:B------:R-:W-:-:S03]  /*ff00*/  SHF.L.U32 R2, R8, 0x1f, RZ ;  /* 0x0000001f08027819 */ /* 0x000fc600000006ff */
[----:B------:R-:W-:-:S04]  /*ff10*/  VIADD R3, R3, 0x80 ;  /* 0x0000008003037836 */ /* 0x000fc80000000000 */
[C---:B------:R-:W-:Y:S02]  /*ff20*/  IMAD R7, R0.reuse, 0x8, R3 ;  /* 0x0000000800077824 */ /* 0x040fe400078e0203 */
[----:B------:R-:W-:Y:S02]  /*ff30*/  VIADD R0, R0, 0x1 ;  /* 0x0000000100007836 */ /* 0x000fe40000000000 */
[----:B------:R-:W0:Y:S03]  /*ff40*/  SYNCS.PHASECHK.TRANS64.TRYWAIT P0, [R7+URZ], R2 ;  /* 0x00000002070075a7 */ /* 0x000e26000800017f */
[----:B------:R-:W-:-:S04]  /*ff50*/  ISETP.NE.AND P1, PT, R0, 0x10, PT ;  /* 0x000000100000780c */ /* 0x000fc80003f25270 */
[----:B------:R-:W-:Y:S02]  /*ff60*/  SEL R5, RZ, 0x1, P1 ;  /* 0x00000001ff057807 */ /* 0x000fe40000800000 */
[----:B------:R-:W-:Y:S02]  /*ff70*/  SEL R0, R0, RZ, P1 ;  /* 0x000000ff00007207 */ /* 0x000fe40000800000 */
[----:B------:R-:W-:-:S03]  /*ff80*/  LOP3.LUT R5, R8, R5, RZ, 0x3c, !PT ;  /* 0x0000000508057212 */ /* 0x000fc600078e3cff */
[----:B------:R-:W-:Y:S01]  /*ff90*/  IMAD R9, R0, 0x8, R3 ;  /* 0x0000000800097824 */ /* 0x000fe200078e0203 */
[----:B------:R-:W-:Y:S01]  /*ffa0*/  SHF.L.U32 R4, R5, 0x1f, RZ ;  /* 0x0000001f05047819 */ /* 0x000fe200000006ff */
[----:B0-----:R-:W-:Y:S06]  /*ffb0*/  @!P0 BRA `(.L_x_436) ;  /* 0x0000000800908947 */ /* 0x001fec0003800000 */
.L_x_459:
[----:B------:R-:W1:Y:S01]  /*ffc0*/  SYNCS.PHASECHK.TRANS64.TRYWAIT P0, [R9+URZ], R4 ;  /* 0x00000004090075a7 */ /* 0x000e62000800017f */
[----:B------:R-:W-:-:S04]  /*ffd0*/  IADD3 R0, R0, 0x1, RZ ;  /* 0x0000000100007810 */ /* 0x000fc80007ffe0ff */
[----:B------:R-:W-:-:S04]  /*ffe0*/  ISETP.NE.AND P1, PT, R0, 0x10, PT ;  /* 0x000000100000780c */ /* 0x000fc80003f25270 */
[----:B0-----:R-:W-:Y:S02]  /*fff0*/  SEL R2, RZ, 0x1, P1 ;  /* 0x00000001ff027807 */ /* 0x001fe40000800000 */
[----:B------:R-:W-:Y:S02]  /*10000*/  SEL R0, R0, RZ, P1 ;  /* 0x000000ff00007207 */ /* 0x000fe40000800000 */
[----:B------:R-:W-:-:S03]  /*10010*/  LOP3.LUT R7, R5, R2, RZ, 0x3c, !PT ;  /* 0x0000000205077212 */ /* 0x000fc600078e3cff */
[----:B------:R-:W-:Y:S01]  /*10020*/  IMAD R6, R0, 0x8, R3 ;  /* 0x0000000800067824 */ /* 0x000fe200078e0203 */
[----:B------:R-:W-:Y:S01]  /*10030*/  SHF.L.U32 R5, R7, 0x1f, RZ ;  /* 0x0000001f07057819 */ /* 0x000fe200000006ff */
[----:B-1----:R-:W-:Y:S06]  /*10040*/  @!P0 BRA `(.L_x_437) ;  /* 0x0000000800808947 */ /* 0x002fec0003800000 */
.L_x_460:
[----:B------:R-:W1:Y:S01]  /*10050*/  SYNCS.PHASECHK.TRANS64.TRYWAIT P0, [R6+URZ], R5 ;  /* 0x00000005060075a7 */ /* 0x000e62000800017f */
[----:B------:R-:W-:-:S05]  /*10060*/  VIADD R0, R0, 0x1 ;  /* 0x0000000100007836 */ /* 0x000fca0000000000 */
[----:B------:R-:W-:-:S04]  /*10070*/  ISETP.NE.AND P1, PT, R0, 0x10, PT ;  /* 0x000000100000780c */ /* 0x000fc80003f25270 */
[----:B------:R-:W-:Y:S02]  /*10080*/  SEL R2, RZ, 0x1, P1 ;  /* 0x00000001ff027807 */ /* 0x000fe40000800000 */
[----:B------:R-:W-:Y:S02]  /*10090*/  SEL R0, R0, RZ, P1 ;  /* 0x000000ff00007207 */ /* 0x000fe40000800000 */
[----:B------:R-:W-:-:S03]  /*100a0*/  LOP3.LUT R7, R7, R2, RZ, 0x3c, !PT ;  /* 0x0000000207077212 */ /* 0x000fc600078e3cff */
[----:B0-----:R-:W-:Y:S01]  /*100b0*/  IMAD R9, R0, 0x8, R3 ;  /* 0x0000000800097824 */ /* 0x001fe200078e0203 */
[----:B------:R-:W-:Y:S01]  /*100c0*/  SHF.L.U32 R4, R7, 0x1f, RZ ;  /* 0x0000001f07047819 */ /* 0x000fe200000006ff */
[----:B-1----:R-:W-:Y:S06]  /*100d0*/  @!P0 BRA `(.L_x_438) ;  /* 0x0000000800708947 */ /* 0x002fec0003800000 */
.L_x_461:
        /* <DEDUP_REMOVED lines=9> */
.L_x_462:
        /* <DEDUP_REMOVED lines=9> */
.L_x_463:
[----:B------:R-:W1:Y:S01]  /*10200*/  SYNCS.PHASECHK.TRANS64.TRYWAIT P0, [R9+URZ], R4 ;  /* 0x00000004090075a7 */ /* 0x000e62000800017f */
[----:B------:R-:W-:-:S04]  /*10210*/  IADD3 R0, R0, 0x1, RZ ;  /* 0x0000000100007810 */ /* 0x000fc80007ffe0ff */
[----:B------:R-:W-:-:S04]  /*10220*/  ISETP.NE.AND P1, PT, R0, 0x10, PT ;  /* 0x000000100000780c */ /* 0x000fc80003f25270 */
[----:B------:R-:W-:Y:S02]  /*10230*/  SEL R2, RZ, 0x1, P1 ;  /* 0x00000001ff027807 */ /* 0x000fe40000800000 */
[----:B------:R-:W-:Y:S02]  /*10240*/  SEL R0, R0, RZ, P1 ;  /* 0x000000ff00007207 */ /* 0x000fe40000800000 */
[----:B------:R-:W-:-:S03]  /*10250*/  LOP3.LUT R7, R7, R2, RZ, 0x3c, !PT ;  /* 0x0000000207077212 */ /* 0x000fc600078e3cff */
[----:B0-----:R-:W-:Y:S01]  /*10260*/  IMAD R6, R0, 0x8, R3 ;  /* 0x0000000800067824 */ /* 0x001fe200078e0203 */
[----:B------:R-:W-:Y:S01]  /*10270*/  SHF.L.U32 R5, R7, 0x1f, RZ ;  /* 0x0000001f07057819 */ /* 0x000fe200000006ff */
[----:B-1----:R-:W-:Y:S06]  /*10280*/  @!P0 BRA `(.L_x_441) ;  /* 0x0000000800408947 */ /* 0x002fec0003800000 */
.L_x_464:
        /* <DEDUP_REMOVED lines=9> */
.L_x_465:
        /* <DEDUP_REMOVED lines=9> */
.L_x_466:
        /* <DEDUP_REMOVED lines=9> */
.L_x_467:
        /* <DEDUP_REMOVED lines=9> */
.L_x_468:
        /* <DEDUP_REMOVED lines=9> */
.L_x_469:
        /* <DEDUP_REMOVED lines=9> */
.L_x_470:
        /* <DEDUP_REMOVED lines=9> */
.L_x_471:
        /* <DEDUP_REMOVED lines=9> */
.L_x_472:
[----:B------:R-:W1:Y:S01]  /*10710*/  SYNCS.PHASECHK.TRANS64.TRYWAIT P0, [R6+URZ], R5 ;  /* 0x00000005060075a7 */ /* 0x000e62000800017f */
[----:B------:R-:W-:-:S05]  /*10720*/  VIADD R0, R0, 0x1 ;  /* 0x0000000100007836 */ /* 0x000fca0000000000 */
[----:B------:R-:W-:-:S04]  /*10730*/  ISETP.NE.AND P1, PT, R0, 0x10, PT ;  /* 0x000000100000780c */ /* 0x000fc80003f25270 */
[----:B------:R-:W-:Y:S02]  /*10740*/  SEL R2, RZ, 0x1, P1 ;  /* 0x00000001ff027807 */ /* 0x000fe40000800000 */
[----:B------:R-:W-:Y:S02]  /*10750*/  SEL R0, R0, RZ, P1 ;  /* 0x000000ff00007207 */ /* 0x000fe40000800000 */
[----:B------:R-:W-:Y:S01]  /*10760*/  LOP3.LUT R2, R7, R2, RZ, 0x3c, !PT ;  /* 0x0000000207027212 */ /* 0x000fe200078e3cff */
[----:B-1----:R-:W-:Y:S06]  /*10770*/  @!P0 BRA `(.L_x_450) ;  /* 0x0000000400b88947 */ /* 0x002fec0003800000 */
.L_x_473:
[----:B------:R-:W-:Y:S01]  /*10780*/  IMAD R3, R0, 0x8, R3 ;  /* 0x0000000800037824 */ /* 0x000fe200078e0203 */
[----:B------:R-:W-:-:S07]  /*10790*/  SHF.L.U32 R0, R2, 0x1f, RZ ;  /* 0x0000001f02007819 */ /* 0x000fce00000006ff */
.L_x_451:
[----:B--2---:R2:W3:Y:S02]  /*107a0*/  SYNCS.PHASECHK.TRANS64.TRYWAIT P0, [R3+URZ], R0 ;  /* 0x00000000030075a7 */ /* 0x0044e4000800017f */
[----:B---3--:R-:W-:Y:S05]  /*107b0*/  @!P0 NANOSLEEP.SYNCS 0x989680 ;  /* 0x009896800000895d */ /* 0x008fea0003900000 */
[----:B------:R-:W3:Y:S02]  /*107c0*/  @!P0 SYNCS.PHASECHK.TRANS64 P0, [R3+URZ], R0 ;  /* 0x00000000030085a7 */ /* 0x000ee4000800007f */
[----:B---3--:R-:W-:Y:S05]  /*107d0*/  @!P0 BRA `(.L_x_451) ;  /* 0xfffffffc00f08947 */ /* 0x008fea000383ffff */
.L_x_434:
[----:B------:R-:W-:Y:S05]  /*107e0*/  BSYNC B0 ;  /* 0x0000000000007941 */ /* 0x000fea0003800000 */
.L_x_433:
[----:B------:R-:W-:Y:S05]  /*107f0*/  EXIT ;  /* 0x000000000000794d */ /* 0x000fea0003800000 */
.L_x_18:
[----:B----4-:R4:W0:Y:S02]  /*10800*/  SYNCS.PHASECHK.TRANS64.TRYWAIT P1, [R3+URZ], R0 ;  /* 0x00000000030075a7 */ /* 0x010824000802017f */
[----:B0-----:R-:W-:Y:S05]  /*10810*/  @!P1 NANOSLEEP.SYNCS 0x989680 ;  /* 0x009896800000995d */ /* 0x001fea0003900000 */
[----:B------:R-:W0:Y:S02]  /*10820*/  @!P1 SYNCS.PHASECHK.TRANS64 P1, [R3+URZ], R0 ;  /* 0x00000000030095a7 */ /* 0x000e24000802007f */
[----:B0-----:R-:W-:Y:S05]  /*10830*/  @!P1 BRA `(.L_x_18) ;  /* 0xfffffffc00f09947 */ /* 0x001fea000383ffff */
[----:B------:R-:W-:Y:S05]  /*10840*/  BRA `(.L_x_17) ;  /* 0xffffff0c004c7947 */ /* 0x000fea000383ffff */
.L_x_23:
[----:B--2---:R-:W-:-:S04]  /*10850*/  IMAD.U32 R5, RZ, RZ, UR4 ;  /* 0x00000004ff057e24 */ /* 0x004fc8000f8e00ff */
[----:B------:R2:W3:Y:S03]  /*10860*/  SYNCS.PHASECHK.TRANS64.TRYWAIT P1, [R5+URZ], R4 ;  /* 0x00000004050075a7 */ /* 0x0004e6000802017f */
[----:B---3--:R-:W-:Y:S05]  /*10870*/  @!P1 NANOSLEEP.SYNCS 0x989680 ;  /* 0x009896800000995d */ /* 0x008fea0003900000 */
[----:B------:R-:W3:Y:S02]  /*10880*/  @!P1 SYNCS.PHASECHK.TRANS64 P1, [R5+URZ], R4 ;  /* 0x00000004050095a7 */ /* 0x000ee4000802007f */
[----:B---3--:R-:W-:Y:S05]  /*10890*/  @!P1 BRA `(.L_x_23) ;  /* 0xfffffffc00ec9947 */ /* 0x008fea000383ffff */
[----:B------:R-:W-:Y:S05]  /*108a0*/  BRA `(.L_x_22) ;  /* 0xffffff0c00dc7947 */ /* 0x000fea000383ffff */
.L_x_420:
[----:B------:R-:W-:Y:S01]  /*108b0*/  BSSY B1, `(.L_x_452) ;  /* 0x0000006000017945 */ /* 0x000fe20003800000 */
[----:B------:R-:W-:-:S07]  /*108c0*/  IMAD.MOV.U32 R15, RZ, RZ, -0x1 ;  /* 0xffffffffff0f7424 */ /* 0x000fce00078e00ff */
[----:B------:R-:W-:Y:S05]  /*108d0*/  WARPSYNC.COLLECTIVE R15, `(.L_x_453) ;  /* 0x000000000f0c7348 */ /* 0x000fea0003c00000 */
[----:B------:R-:W-:Y:S02]  /*108e0*/  ELECT P6, UR62, PT ;  /* 0x00000000003e782f */ /* 0x000fe400038c0000 */
[----:B------:R-:W-:Y:S01]  /*108f0*/  MOV R14, UR62 ;  /* 0x0000003e000e7c02 */ /* 0x000fe20008000f00 */
[----:B------:R-:W-:Y:S10]  /*10900*/  ENDCOLLECTIVE ;  /* 0x000000000000791b */ /* 0x000ff40003800000 */
.L_x_453:
[----:B------:R-:W-:Y:S05]  /*10910*/  BSYNC B1 ;  /* 0x0000000000017941 */ /* 0x000fea0003800000 */
.L_x_452:
[----:B------:R-:W-:Y:S05]  /*10920*/  BRA `(.L_x_454) ;  /* 0xffffffe800787947 */ /* 0x000fea000383ffff */
.L_x_423:
[----:B-1----:R1:W2:Y:S02]  /*10930*/  SYNCS.PHASECHK.TRANS64.TRYWAIT P1, [R13+URZ+0x80], R4 ;  /* 0x000080040d0075a7 */ /* 0x0022a4000802017f */
[----:B--2---:R-:W-:Y:S05]  /*10940*/  @!P1 NANOSLEEP.SYNCS 0x989680 ;  /* 0x009896800000995d */ /* 0x004fea0003900000 */
[----:B------:R-:W2:Y:S02]  /*10950*/  @!P1 SYNCS.PHASECHK.TRANS64 P1, [R13+URZ+0x80], R4 ;  /* 0x000080040d0095a7 */ /* 0x000ea4000802007f */
[----:B--2---:R-:W-:Y:S05]  /*10960*/  @!P1 BRA `(.L_x_423) ;  /* 0xfffffffc00f09947 */ /* 0x004fea000383ffff */
[----:B------:R-:W-:Y:S05]  /*10970*/  BRA `(.L_x_455) ;  /* 0xffffffe800ac7947 */ /* 0x000fea000383ffff */
.L_x_432:
[----:B------:R-:W-:Y:S01]  /*10980*/  BSSY B0, `(.L_x_456) ;  /* 0x0000006000007945 */ /* 0x000fe20003800000 */
[----:B------:R-:W-:-:S07]  /*10990*/  IMAD.MOV.U32 R15, RZ, RZ, -0x1 ;  /* 0xffffffffff0f7424 */ /* 0x000fce00078e00ff */
[----:B------:R-:W-:Y:S05]  /*109a0*/  WARPSYNC.COLLECTIVE R15, `(.L_x_457) ;  /* 0x000000000f0c7348 */ /* 0x000fea0003c00000 */
[----:B------:R-:W-:Y:S02]  /*109b0*/  ELECT P6, UR62, PT ;  /* 0x00000000003e782f */ /* 0x000fe400038c0000 */
[----:B------:R-:W-:Y:S01]  /*109c0*/  MOV R14, UR62 ;  /* 0x0000003e000e7c02 */ /* 0x000fe20008000f00 */
[----:B------:R-:W-:Y:S10]  /*109d0*/  ENDCOLLECTIVE ;  /* 0x000000000000791b */ /* 0x000ff40003800000 */
.L_x_457:
[----:B------:R-:W-:Y:S05]  /*109e0*/  BSYNC B0 ;  /* 0x0000000000007941 */ /* 0x000fea0003800000 */
.L_x_456:
[----:B------:R-:W-:Y:S05]  /*109f0*/  BRA `(.L_x_458) ;  /* 0xfffffff400187947 */ /* 0x000fea000383ffff */
.L_x_436:
[----:B0-----:R0:W1:Y:S02]  /*10a00*/  SYNCS.PHASECHK.TRANS64.TRYWAIT P0, [R7+URZ], R2 ;  /* 0x00000002070075a7 */ /* 0x001064000800017f */
[----:B-1----:R-:W-:Y:S05]  /*10a10*/  @!P0 NANOSLEEP.SYNCS 0x989680 ;  /* 0x009896800000895d */ /* 0x002fea0003900000 */
[----:B------:R-:W1:Y:S02]  /*10a20*/  @!P0 SYNCS.PHASECHK.TRANS64 P0, [R7+URZ], R2 ;  /* 0x00000002070085a7 */ /* 0x000e64000800007f */
[----:B-1----:R-:W-:Y:S05]  /*10a30*/  @!P0 BRA `(.L_x_436) ;  /* 0xfffffffc00f08947 */ /* 0x002fea000383ffff */
[----:B------:R-:W-:Y:S05]  /*10a40*/  BRA `(.L_x_459) ;  /* 0xfffffff4005c7947 */ /* 0x000fea000383ffff */
.L_x_437:
[----:B0-----:R0:W1:Y:S02]  /*10a50*/  SYNCS.PHASECHK.TRANS64.TRYWAIT P0, [R9+URZ], R4 ;  /* 0x00000004090075a7 */ /* 0x001064000800017f */
[----:B-1----:R-:W-:Y:S05]  /*10a60*/  @!P0 NANOSLEEP.SYNCS 0x989680 ;  /* 0x009896800000895d */ /* 0x002fea0003900000 */
[----:B------:R-:W1:Y:S02]  /*10a70*/  @!P0 SYNCS.PHASECHK.TRANS64 P0, [R9+URZ], R4 ;  /* 0x00000004090085a7 */ /* 0x000e64000800007f */
[----:B-1----:R-:W-:Y:S05]  /*10a80*/  @!P0 BRA `(.L_x_437) ;  /* 0xfffffffc00f08947 */ /* 0x002fea000383ffff */
[----:B------:R-:W-:Y:S05]  /*10a90*/  BRA `(.L_x_460) ;  /* 0xfffffff4006c7947 */ /* 0x000fea000383ffff */
.L_x_438:
[----:B0-----:R0:W1:Y:S02]  /*10aa0*/  SYNCS.PHASECHK.TRANS64.TRYWAIT P0, [R6+URZ], R5 ;  /* 0x00000005060075a7 */ /* 0x001064000800017f */
[----:B-1----:R-:W-:Y:S05]  /*10ab0*/  @!P0 NANOSLEEP.SYNCS 0x989680 ;  /* 0x009896800000895d */ /* 0x002fea0003900000 */
[----:B------:R-:W1:Y:S02]  /*10ac0*/  @!P0 SYNCS.PHASECHK.TRANS64 P0, [R6+URZ], R5 ;  /* 0x00000005060085a7 */ /* 0x000e64000800007f */
[----:B-1----:R-:W-:Y:S05]  /*10ad0*/  @!P0 BRA `(.L_x_438) ;  /* 0xfffffffc00f08947 */ /* 0x002fea000383ffff */
[----:B------:R-:W-:Y:S05]  /*10ae0*/  BRA `(.L_x_461) ;  /* 0xfffffff4007c7947 */ /* 0x000fea000383ffff */
.L_x_439:
[----:B0-----:R0:W1:Y:S02]  /*10af0*/  SYNCS.PHASECHK.TRANS64.TRYWAIT P0, [R9+URZ], R4 ;  /* 0x00000004090075a7 */ /* 0x001064000800017f */
[----:B-1----:R-:W-:Y:S05]  /*10b00*/  @!P0 NANOSLEEP.SYNCS 0x989680 ;  /* 0x009896800000895d */ /* 0x002fea0003900000 */
[----:B------:R-:W1:Y:S02]  /*10b10*/  @!P0 SYNCS.PHASECHK.TRANS64 P0, [R9+URZ], R4 ;  /* 0x00000004090085a7 */ /* 0x000e64000800007f */
[----:B-1----:R-:W-:Y:S05]  /*10b20*/  @!P0 BRA `(.L_x_439) ;  /* 0xfffffffc00f08947 */ /* 0x002fea000383ffff */
[----:B------:R-:W-:Y:S05]  /*10b30*/  BRA `(.L_x_462) ;  /* 0xfffffff4008c7947 */ /* 0x000fea000383ffff */
.L_x_440:
[----:B0-----:R0:W1:Y:S02]  /*10b40*/  SYNCS.PHASECHK.TRANS64.TRYWAIT P0, [R6+URZ], R5 ;  /* 0x00000005060075a7 */ /* 0x001064000800017f */
[----:B-1----:R-:W-:Y:S05]  /*10b50*/  @!P0 NANOSLEEP.SYNCS 0x989680 ;  /* 0x009896800000895d */ /* 0x002fea0003900000 */
[----:B------:R-:W1:Y:S02]  /*10b60*/  @!P0 SYNCS.PHASECHK.TRANS64 P0, [R6+URZ], R5 ;  /* 0x00000005060085a7 */ /* 0x000e64000800007f */
[----:B-1----:R-:W-:Y:S05]  /*10b70*/  @!P0 BRA `(.L_x_440) ;  /* 0xfffffffc00f08947 */ /* 0x002fea000383ffff */
[----:B------:R-:W-:Y:S05]  /*10b80*/  BRA `(.L_x_463) ;  /* 0xfffffff4009c7947 */ /* 0x000fea000383ffff */
.L_x_441:
[----:B0-----:R0:W1:Y:S02]  /*10b90*/  SYNCS.PHASECHK.TRANS64.TRYWAIT P0, [R9+URZ], R4 ;  /* 0x00000004090075a7 */ /* 0x001064000800017f */
[----:B-1----:R-:W-:Y:S05]  /*10ba0*/  @!P0 NANOSLEEP.SYNCS 0x989680 ;  /* 0x009896800000895d */ /* 0x002fea0003900000 */
[----:B------:R-:W1:Y:S02]  /*10bb0*/  @!P0 SYNCS.PHASECHK.TRANS64 P0, [R9+URZ], R4 ;  /* 0x00000004090085a7 */ /* 0x000e64000800007f */
[----:B-1----:R-:W-:Y:S05]  /*10bc0*/  @!P0 BRA `(.L_x_441) ;  /* 0xfffffffc00f08947 */ /* 0x002fea000383ffff */
[----:B------:R-:W-:Y:S05]  /*10bd0*/  BRA `(.L_x_464) ;  /* 0xfffffff400ac7947 */ /* 0x000fea000383ffff */
.L_x_442:
[----:B0-----:R0:W1:Y:S02]  /*10be0*/  SYNCS.PHASECHK.TRANS64.TRYWAIT P0, [R6+URZ], R5 ;  /* 0x00000005060075a7 */ /* 0x001064000800017f */
[----:B-1----:R-:W-:Y:S05]  /*10bf0*/  @!P0 NANOSLEEP.SYNCS 0x989680 ;  /* 0x009896800000895d */ /* 0x002fea0003900000 */
[----:B------:R-:W1:Y:S02]  /*10c00*/  @!P0 SYNCS.PHASECHK.TRANS64 P0, [R6+URZ], R5 ;  /* 0x00000005060085a7 */ /* 0x000e64000800007f */
[----:B-1----:R-:W-:Y:S05]  /*10c10*/  @!P0 BRA `(.L_x_442) ;  /* 0xfffffffc00f08947 */ /* 0x002fea000383ffff */
[----:B------:R-:W-:Y:S05]  /*10c20*/  BRA `(.L_x_465) ;  /* 0xfffffff400bc7947 */ /* 0x000fea000383ffff */
.L_x_443:
[----:B0-----:R0:W1:Y:S02]  /*10c30*/  SYNCS.PHASECHK.TRANS64.TRYWAIT P0, [R9+URZ], R4 ;  /* 0x00000004090075a7 */ /* 0x001064000800017f */
[----:B-1----:R-:W-:Y:S05]  /*10c40*/  @!P0 NANOSLEEP.SYNCS 0x989680 ;  /* 0x009896800000895d */ /* 0x002fea0003900000 */
[----:B------:R-:W1:Y:S02]  /*10c50*/  @!P0 SYNCS.PHASECHK.TRANS64 P0, [R9+URZ], R4 ;  /* 0x00000004090085a7 */ /* 0x000e64000800007f */
[----:B-1----:R-:W-:Y:S05]  /*10c60*/  @!P0 BRA `(.L_x_443) ;  /* 0xfffffffc00f08947 */ /* 0x002fea000383ffff */
[----:B------:R-:W-:Y:S05]  /*10c70*/  BRA `(.L_x_466) ;  /* 0xfffffff400cc7947 */ /* 0x000fea000383ffff */
.L_x_444:
[----:B0-----:R0:W1:Y:S02]  /*10c80*/  SYNCS.PHASECHK.TRANS64.TRYWAIT P0, [R6+URZ], R5 ;  /* 0x00000005060075a7 */ /* 0x001064000800017f */
[----:B-1----:R-:W-:Y:S05]  /*10c90*/  @!P0 NANOSLEEP.SYNCS 0x989680 ;  /* 0x009896800000895d */ /* 0x002fea0003900000 */
[----:B------:R-:W1:Y:S02]  /*10ca0*/  @!P0 SYNCS.PHASECHK.TRANS64 P0, [R6+URZ], R5 ;  /* 0x00000005060085a7 */ /* 0x000e64000800007f */
[----:B-1----:R-:W-:Y:S05]  /*10cb0*/  @!P0 BRA `(.L_x_444) ;  /* 0xfffffffc00f08947 */ /* 0x002fea000383ffff */
[----:B------:R-:W-:Y:S05]  /*10cc0*/  BRA `(.L_x_467) ;  /* 0xfffffff400dc7947 */ /* 0x000fea000383ffff */
.L_x_445:
[----:B0-----:R0:W1:Y:S02]  /*10cd0*/  SYNCS.PHASECHK.TRANS64.TRYWAIT P0, [R9+URZ], R4 ;  /* 0x00000004090075a7 */ /* 0x001064000800017f */
[----:B-1----:R-:W-:Y:S05]  /*10ce0*/  @!P0 NANOSLEEP.SYNCS 0x989680 ;  /* 0x009896800000895d */ /* 0x002fea0003900000 */
[----:B------:R-:W1:Y:S02]  /*10cf0*/  @!P0 SYNCS.PHASECHK.TRANS64 P0, [R9+URZ], R4 ;  /* 0x00000004090085a7 */ /* 0x000e64000800007f */
[----:B-1----:R-:W-:Y:S05]  /*10d00*/  @!P0 BRA `(.L_x_445) ;  /* 0xfffffffc00f08947 */ /* 0x002fea000383ffff */
[----:B------:R-:W-:Y:S05]  /*10d10*/  BRA `(.L_x_468) ;  /* 0xfffffff400ec7947 */ /* 0x000fea000383ffff */
.L_x_446:
[----:B0-----:R0:W1:Y:S02]  /*10d20*/  SYNCS.PHASECHK.TRANS64.TRYWAIT P0, [R6+URZ], R5 ;  /* 0x00000005060075a7 */ /* 0x001064000800017f */
[----:B-1----:R-:W-:Y:S05]  /*10d30*/  @!P0 NANOSLEEP.SYNCS 0x989680 ;  /* 0x009896800000895d */ /* 0x002fea0003900000 */
[----:B------:R-:W1:Y:S02]  /*10d40*/  @!P0 SYNCS.PHASECHK.TRANS64 P0, [R6+URZ], R5 ;  /* 0x00000005060085a7 */ /* 0x000e64000800007f */
[----:B-1----:R-:W-:Y:S05]  /*10d50*/  @!P0 BRA `(.L_x_446) ;  /* 0xfffffffc00f08947 */ /* 0x002fea000383ffff */
[----:B------:R-:W-:Y:S05]  /*10d60*/  BRA `(.L_x_469) ;  /* 0xfffffff400fc7947 */ /* 0x000fea000383ffff */
.L_x_447:
[----:B0-----:R0:W1:Y:S02]  /*10d70*/  SYNCS.PHASECHK.TRANS64.TRYWAIT P0, [R9+URZ], R4 ;  /* 0x00000004090075a7 */ /* 0x001064000800017f */
[----:B-1----:R-:W-:Y:S05]  /*10d80*/  @!P0 NANOSLEEP.SYNCS 0x989680 ;  /* 0x009896800000895d */ /* 0x002fea0003900000 */
[----:B------:R-:W1:Y:S02]  /*10d90*/  @!P0 SYNCS.PHASECHK.TRANS64 P0, [R9+URZ], R4 ;  /* 0x00000004090085a7 */ /* 0x000e64000800007f */
[----:B-1----:R-:W-:Y:S05]  /*10da0*/  @!P0 BRA `(.L_x_447) ;  /* 0xfffffffc00f08947 */ /* 0x002fea000383ffff */
[----:B------:R-:W-:Y:S05]  /*10db0*/  BRA `(.L_x_470) ;  /* 0xfffffff8000c7947 */ /* 0x000fea000383ffff */
.L_x_448:
[----:B0-----:R0:W1:Y:S02]  /*10dc0*/  SYNCS.PHASECHK.TRANS64.TRYWAIT P0, [R6+URZ], R5 ;  /* 0x00000005060075a7 */ /* 0x001064000800017f */
[----:B-1----:R-:W-:Y:S05]  /*10dd0*/  @!P0 NANOSLEEP.SYNCS 0x989680 ;  /* 0x009896800000895d */ /* 0x002fea0003900000 */
[----:B------:R-:W1:Y:S02]  /*10de0*/  @!P0 SYNCS.PHASECHK.TRANS64 P0, [R6+URZ], R5 ;  /* 0x00000005060085a7 */ /* 0x000e64000800007f */
[----:B-1----:R-:W-:Y:S05]  /*10df0*/  @!P0 BRA `(.L_x_448) ;  /* 0xfffffffc00f08947 */ /* 0x002fea000383ffff */
[----:B------:R-:W-:Y:S05]  /*10e00*/  BRA `(.L_x_471) ;  /* 0xfffffff8001c7947 */ /* 0x000fea000383ffff */
.L_x_449:
[----:B0-----:R0:W1:Y:S02]  /*10e10*/  SYNCS.PHASECHK.TRANS64.TRYWAIT P0, [R9+URZ], R4 ;  /* 0x00000004090075a7 */ /* 0x001064000800017f */
[----:B-1----:R-:W-:Y:S05]  /*10e20*/  @!P0 NANOSLEEP.SYNCS 0x989680 ;  /* 0x009896800000895d */ /* 0x002fea0003900000 */
[----:B------:R-:W1:Y:S02]  /*10e30*/  @!P0 SYNCS.PHASECHK.TRANS64 P0, [R9+URZ], R4 ;  /* 0x00000004090085a7 */ /* 0x000e64000800007f */
[----:B-1----:R-:W-:Y:S05]  /*10e40*/  @!P0 BRA `(.L_x_449) ;  /* 0xfffffffc00f08947 */ /* 0x002fea000383ffff */
[----:B------:R-:W-:Y:S05]  /*10e50*/  BRA `(.L_x_472) ;  /* 0xfffffff8002c7947 */ /* 0x000fea000383ffff */
.L_x_450:
[----:B-1----:R1:W2:Y:S02]  /*10e60*/  SYNCS.PHASECHK.TRANS64.TRYWAIT P0, [R6+URZ], R5 ;  /* 0x00000005060075a7 */ /* 0x0022a4000800017f */
[----:B--2---:R-:W-:Y:S05]  /*10e70*/  @!P0 NANOSLEEP.SYNCS 0x989680 ;  /* 0x009896800000895d */ /* 0x004fea0003900000 */
[----:B------:R-:W2:Y:S02]  /*10e80*/  @!P0 SYNCS.PHASECHK.TRANS64 P0, [R6+URZ], R5 ;  /* 0x00000005060085a7 */ /* 0x000ea4000800007f */
[----:B--2---:R-:W-:Y:S05]  /*10e90*/  @!P0 BRA `(.L_x_450) ;  /* 0xfffffffc00f08947 */ /* 0x004fea000383ffff */
[----:B------:R-:W-:Y:S05]  /*10ea0*/  BRA `(.L_x_473) ;  /* 0xfffffff800347947 */ /* 0x000fea000383ffff */
.L_x_474:
[----:B------:R-:W-:-:S00]  /*10eb0*/  BRA `(.L_x_474) ;  /* 0xfffffffc00fc7947 */ /* 0x000fc0000383ffff */
[----:B------:R-:W-:-:S00]  /*10ec0*/  NOP ;  /* 0x0000000000007918 */ /* 0x000fc00000000000 */
        /* <DEDUP_REMOVED lines=11> */
.L_x_475:


//--------------------- .nv.global.init           --------------------------
	.section	.nv.global.init,"aw",@progbits
.nv.global.init:
	.type		$str$22,@object
	.size		$str$22,($str$23 - $str$22)
$str$22:
        /*0000*/ 	.byte	0x6b, 0x5f, 0x74, 0x69, 0x6c, 0x65, 0x5f, 0x63, 0x6f, 0x75, 0x6e, 0x74, 0x20, 0x3e, 0x3d, 0x20
        /*0010*/ 	.byte	0x31, 0x00
	.type		$str$23,@object
	.size		$str$23,(__unnamed_1 - $str$23)
$str$23:
        /*0012*/ 	.byte	0x2f, 0x74, 0x6d, 0x70, 0x2f, 0x63, 0x75, 0x74, 0x6c, 0x61, 0x73, 0x73, 0x5f, 0x73, 0x77, 0x65
        /*0022*/ 	.byte	0x65, 0x70, 0x5f, 0x73, 0x72, 0x63, 0x2f, 0x69, 0x6e, 0x63, 0x6c, 0x75, 0x64, 0x65, 0x2f, 0x63
        /*0032*/ 	.byte	0x75, 0x74, 0x6c, 0x61, 0x73, 0x73, 0x2f, 0x67, 0x65, 0x6d, 0x6d, 0x2f, 0x63, 0x6f, 0x6c, 0x6c
        /*0042*/ 	.byte	0x65, 0x63, 0x74, 0x69, 0x76, 0x65, 0x2f, 0x73, 0x6d, 0x39, 0x30, 0x5f, 0x6d, 0x6d, 0x61, 0x5f
        /*0052*/ 	.byte	0x74, 0x6d, 0x61, 0x5f, 0x67, 0x6d, 0x6d, 0x61, 0x5f, 0x73, 0x73, 0x5f, 0x77, 0x61, 0x72, 0x70
        /*0062*/ 	.byte	0x73, 0x70, 0x65, 0x63, 0x69, 0x61, 0x6c, 0x69, 0x7a, 0x65, 0x64, 0x2e, 0x68, 0x70, 0x70, 0x00
	.type		__unnamed_1,@object
	.size		__unnamed_1,(.L_0 - __unnamed_1)
__unnamed_1:
        /*0072*/ 	.byte	0x76, 0x6f, 0x69, 0x64, 0x20, 0x63, 0x75, 0x74, 0x6c, 0x61, 0x73, 0x73, 0x3a, 0x3a, 0x67, 0x65
        /* <DEDUP_REMOVED lines=179> */
        /*0bb2*/ 	.byte	0x74, 0x65, 0x3a, 0x3a, 0x69, 0x64, 0x65, 0x6e, 0x74, 0x69, 0x74, 0x79, 0x5d, 0x00
.L_0:


//--------------------- .nv.shared._ZN7cutlass13device_kernelINS_4gemm6kernel13GemmUniversalIN4cute5tupleIJiiiiEEENS1_10collective13CollectiveMmaINS1_34MainloopSm90TmaGmmaWarpSpecializedILi16ENS5_IJNS4_1CILi1EEESB_SB_EEENS1_35KernelTmaWarpSpecializedCooperativeEEENS5_IJNSA_ILi256EEENSA_ILi192EEENSA_ILi16EEEEEENS_6half_tENS5_IJlSB_lEEESJ_SK_NS4_8TiledMMAINS4_8MMA_AtomIJNS4_4SM904GMMA26MMA_64x192x16_F32F16F16_SSILNSO_5MajorE0ELSQ_0ELNSO_7ScaleInE1ELSR_1EEEEEENS4_6LayoutINS5_IJNSA_ILi2EEESB_SB_EEENS5_IJSB_NSA_ILi0EEESX_EEEEENS5_IJNS4_10UnderscoreES10_S10_EEEEENS4_13SM90_TMA_LOADENS4_14ComposedLayoutINS4_7SwizzleILi1ELi4ELi3EEENS4_18smem_ptr_flag_bitsILi16EEENSU_INS5_IJNSA_ILi8EEESH_EEENS5_IJSH_SB_EEEEEEEvNS4_8identityES13_S1D_vS1E_EENS_8epilogue10collective6detail29Sm90TmaWarpSpecializedAdapterINS1H_15DefaultEpilogueISJ_SK_SK_NS1G_6thread17LinearCombinationISJ_Li1EffLNS1L_9ScaleType4KindE0ELNS_15FloatRoundStyleE2ESJ_EENS1_15EpilogueDefaultEEEEEvvEEEEvNT_6ParamsE --------------------------
	.section	.nv.shared._ZN7cutlass13device_kernelINS_4gemm6kernel13GemmUniversalIN4cute5tupleIJiiiiEEENS1_10collective13CollectiveMmaINS1_34MainloopSm90TmaGmmaWarpSpecializedILi16ENS5_IJNS4_1CILi1EEESB_SB_EEENS1_35KernelTmaWarpSpecializedCooperativeEEENS5_IJNSA_ILi256EEENSA_ILi192EEENSA_ILi16EEEEEENS_6half_tENS5_IJlSB_lEEESJ_SK_NS4_8TiledMMAINS4_8MMA_AtomIJNS4_4SM904GMMA26MMA_64x192x16_F32F16F16_SSILNSO_5MajorE0ELSQ_0ELNSO_7ScaleInE1ELSR_1EEEEEENS4_6LayoutINS5_IJNSA_ILi2EEESB_SB_EEENS5_IJSB_NSA_ILi0EEESX_EEEEENS5_IJNS4_10UnderscoreES10_S10_EEEEENS4_13SM90_TMA_LOADENS4_14ComposedLayoutINS4_7SwizzleILi1ELi4ELi3EEENS4_18smem_ptr_flag_bitsILi16EEENSU_INS5_IJNSA_ILi8EEESH_EEENS5_IJSH_SB_EEEEEEEvNS4_8identityES13_S1D_vS1E_EENS_8epilogue10collective6detail29Sm90TmaWarpSpecializedAdapterINS1H_15DefaultEpilogueISJ_SK_SK_NS1G_6thread17LinearCombinationISJ_Li1EffLNS1L_9ScaleType4KindE0ELNS_15FloatRoundStyleE2ESJ_EENS1_15EpilogueDefaultEEEEEvvEEEEvNT_6ParamsE,"aw",@nobits
	.sectionflags	@""
	.align	16
	.zero		1024


//--------------------- .nv.shared.reserved.0     --------------------------
	.section	.nv.shared.reserved.0,"aw",@nobits
	.weak		__nv_reservedSMEM_offset_0_alias
	.size		__nv_reservedSMEM_offset_0_alias, 0, 0
	.other		__nv_reservedSMEM_offset_0_alias,@"STO_CUDA_RESERVED_SHARED STV_DEFAULT"
__nv_reservedSMEM_offset_0_alias:
	.zero		0


//--------------------- .nv.global                --------------------------
	.section	.nv.global,"aw",@nobits
.nv.global:
	.type		_ZN40_INTERNAL_34408c25_4_k_cu_12df4ba9_187284cute1_E,@object
	.size		_ZN40_INTERNAL_34408c25_4_k_cu_12df4ba9_187284cute1_E,(_ZN40_INTERNAL_34408c25_4_k_cu_12df4ba9_187284cuda3std3__45__cpo6cbeginE - _ZN40_INTERNAL_34408c25_4_k_cu_12df4ba9_187284cute1_E)
_ZN40_INTERNAL_34408c25_4_k_cu_12df4ba9_187284cute1_E:
	.zero		1
	.type		_ZN40_INTERNAL_34408c25_4_k_cu_12df4ba9_187284cuda3std3__45__cpo6cbeginE,@object
	.size		_ZN40_INTERNAL_34408c25_4_k_cu_12df4ba9_187284cuda3std3__45__cpo6cbeginE,(_ZN40_INTERNAL_34408c25_4_k_cu_12df4ba9_187284cuda3std3__48in_placeE - _ZN40_INTERNAL_34408c25_4_k_cu_12df4ba9_187284cuda3std3__45__cpo6cbeginE)
_ZN40_INTERNAL_34408c25_4_k_cu_12df4ba9_187284cuda3std3__45__cpo6cbeginE:
	.zero		1
	.type		_ZN40_INTERNAL_34408c25_4_k_cu_12df4ba9_187284cuda3std3__48in_placeE,@object
	.size		_ZN40_INTERNAL_34408c25_4_k_cu_12df4ba9_187284cuda3std3__48in_placeE,(_ZN40_INTERNAL_34408c25_4_k_cu_12df4ba9_187284cuda3std6ranges3__45__cpo9iter_moveE - _ZN40_INTERNAL_34408c25_4_k_cu_12df4ba9_187284cuda3std3__48in_placeE)
_ZN40_INTERNAL_34408c25_4_k_cu_12df4ba9_187284cuda3std3__48in_placeE:
	.zero		1
	.type		_ZN40_INTERNAL_34408c25_4_k_cu_12df4ba9_187284cuda3std6ranges3__45__cpo9iter_moveE,@object
	.size		_ZN40_INTERNAL_34408c25_4_k_cu_12df4ba9_187284cuda3std6ranges3__45__cpo9iter_moveE,(_ZN40_INTERNAL_34408c25_4_k_cu_12df4ba9_187284cuda3std3__45__cpo5beginE - _ZN40_INTERNAL_34408c25_4_k_cu_12df4ba9_187284cuda3std6ranges3__45__cpo9iter_moveE)
_ZN40_INTERNAL_34408c25_4_k_cu_12df4ba9_187284cuda3std6ranges3__45__cpo9iter_moveE:
	.zero		1
	.type		_ZN40_INTERNAL_34408c25_4_k_cu_12df4ba9_187284cuda3std3__45__cpo5beginE,@object
	.size		_ZN40_INTERNAL_34408c25_4_k_cu_12df4ba9_187284cuda3std3__45__cpo5beginE,(_ZN40_INTERNAL_34408c25_4_k_cu_12df4ba9_187284cuda3std3__442_GLOBAL__N__34408c25_4_k_cu_12df4ba9_187286ignoreE - _ZN40_INTERNAL_34408c25_4_k_cu_12df4ba9_187284cuda3std3__45__cpo5beginE)
_ZN40_INTERNAL_34408c25_4_k_cu_12df4ba9_187284cuda3std3__45__cpo5beginE:
	.zero		1
	.type		_ZN40_INTERNAL_34408c25_4_k_cu_12df4ba9_187284cuda3std3__442_GLOBAL__N__34408c25_4_k_cu_12df4ba9_187286ignoreE,@object
	.size		_ZN40_INTERNAL_34408c25_4_k_cu_12df4ba9_187284cuda3std3__442_GLOBAL__N__34408c25_4_k_cu_12df4ba9_187286ignoreE,(_ZN40_INTERNAL_34408c25_4_k_cu_12df4ba9_187284cute7productE - _ZN40_INTERNAL_34408c25_4_k_cu_12df4ba9_187284cuda3std3__442_GLOBAL__N__34408c25_4_k_cu_12df4ba9_187286ignoreE)
_ZN40_INTERNAL_34408c25_4_k_cu_12df4ba9_187284cuda3std3__442_GLOBAL__N__34408c25_4_k_cu_12df4ba9_187286ignoreE:
	.zero		1
	.type		_ZN40_INTERNAL_34408c25_4_k_cu_12df4ba9_187284cute7productE,@object
	.size		_ZN40_INTERNAL_34408c25_4_k_cu_12df4ba9_187284cute7productE,(_ZN40_INTERNAL_34408c25_4_k_cu_12df4ba9_187284cuda3std3__45__cpo3endE - _ZN40_INTERNAL_34408c25_4_k_cu_12df4ba9_187284cute7productE)
_ZN40_INTERNAL_34408c25_4_k_cu_12df4ba9_187284cute7productE:
	.zero		1
	.type		_ZN40_INTERNAL_34408c25_4_k_cu_12df4ba9_187284cuda3std3__45__cpo3endE,@object
	.size		_ZN40_INTERNAL_34408c25_4_k_cu_12df4ba9_187284cuda3std3__45__cpo3endE,(_ZN40_INTERNAL_34408c25_4_k_cu_12df4ba9_187284cuda3std3__419piecewise_constructE - _ZN40_INTERNAL_34408c25_4_k_cu_12df4ba9_187284cuda3std3__45__cpo3endE)
_ZN40_INTERNAL_34408c25_4_k_cu_12df4ba9_187284cuda3std3__45__cpo3endE:
	.zero		1
	.type		_ZN40_INTERNAL_34408c25_4_k_cu_12df4ba9_187284cuda3std3__419piecewise_constructE,@object
	.size		_ZN40_INTERNAL_34408c25_4_k_cu_12df4ba9_187284cuda3std3__419piecewise_constructE,(_ZN40_INTERNAL_34408c25_4_k_cu_12df4ba9_187284cuda3std3__45__cpo4cendE - _ZN40_INTERNAL_34408c25_4_k_cu_12df4ba9_187284cuda3std3__419piecewise_constructE)
_ZN40_INTERNAL_34408c25_4_k_cu_12df4ba9_187284cuda3std3__419piecewise_constructE:
	.zero		1
	.type		_ZN40_INTERNAL_34408c25_4_k_cu_12df4ba9_187284cuda3std3__45__cpo4cendE,@object
	.size		_ZN40_INTERNAL_34408c25_4_k_cu_12df4ba9_187284cuda3std3__45__cpo4cendE,(_ZN40_INTERNAL_34408c25_4_k_cu_12df4ba9_187284cuda3std6ranges3__45__cpo4swapE - _ZN40_INTERNAL_34408c25_4_k_cu_12df4ba9_187284cuda3std3__45__cpo4cendE)
_ZN40_INTERNAL_34408c25_4_k_cu_12df4ba9_187284cuda3std3__45__cpo4cendE:
	.zero		1
	.type		_ZN40_INTERNAL_34408c25_4_k_cu_12df4ba9_187284cuda3std6ranges3__45__cpo4swapE,@object
	.size		_ZN40_INTERNAL_34408c25_4_k_cu_12df4ba9_187284cuda3std6ranges3__45__cpo4swapE,(.L_8 - _ZN40_INTERNAL_34408c25_4_k_cu_12df4ba9_187284cuda3std6ranges3__45__cpo4swapE)
_ZN40_INTERNAL_34408c25_4_k_cu_12df4ba9_187284cuda3std6ranges3__45__cpo4swapE:
	.zero		1
.L_8:


//--------------------- .nv.constant0._ZN7cutlass13device_kernelINS_4gemm6kernel13GemmUniversalIN4cute5tupleIJiiiiEEENS1_10collective13CollectiveMmaINS1_34MainloopSm90TmaGmmaWarpSpecializedILi16ENS5_IJNS4_1CILi1EEESB_SB_EEENS1_35KernelTmaWarpSpecializedCooperativeEEENS5_IJNSA_ILi256EEENSA_ILi192EEENSA_ILi16EEEEEENS_6half_tENS5_IJlSB_lEEESJ_SK_NS4_8TiledMMAINS4_8MMA_AtomIJNS4_4SM904GMMA26MMA_64x192x16_F32F16F16_SSILNSO_5MajorE0ELSQ_0ELNSO_7ScaleInE1ELSR_1EEEEEENS4_6LayoutINS5_IJNSA_ILi2EEESB_SB_EEENS5_IJSB_NSA_ILi0EEESX_EEEEENS5_IJNS4_10UnderscoreES10_S10_EEEEENS4_13SM90_TMA_LOADENS4_14ComposedLayoutINS4_7SwizzleILi1ELi4ELi3EEENS4_18smem_ptr_flag_bitsILi16EEENSU_INS5_IJNSA_ILi8EEESH_EEENS5_IJSH_SB_EEEEEEEvNS4_8identityES13_S1D_vS1E_EENS_8epilogue10collective6detail29Sm90TmaWarpSpecializedAdapterINS1H_15DefaultEpilogueISJ_SK_SK_NS1G_6thread17LinearCombinationISJ_Li1EffLNS1L_9ScaleType4KindE0ELNS_15FloatRoundStyleE2ESJ_EENS1_15EpilogueDefaultEEEEEvvEEEEvNT_6ParamsE --------------------------
	.section	.nv.constant0._ZN7cutlass13device_kernelINS_4gemm6kernel13GemmUniversalIN4cute5tupleIJiiiiEEENS1_10collective13CollectiveMmaINS1_34MainloopSm90TmaGmmaWarpSpecializedILi16ENS5_IJNS4_1CILi1EEESB_SB_EEENS1_35KernelTmaWarpSpecializedCooperativeEEENS5_IJNSA_ILi256EEENSA_ILi192EEENSA_ILi16EEEEEENS_6half_tENS5_IJlSB_lEEESJ_SK_NS4_8TiledMMAINS4_8MMA_AtomIJNS4_4SM904GMMA26MMA_64x192x16_F32F16F16_SSILNSO_5MajorE0ELSQ_0ELNSO_7ScaleInE1ELSR_1EEEEEENS4_6LayoutINS5_IJNSA_ILi2EEESB_SB_EEENS5_IJSB_NSA_ILi0EEESX_EEEEENS5_IJNS4_10UnderscoreES10_S10_EEEEENS4_13SM90_TMA_LOADENS4_14ComposedLayoutINS4_7SwizzleILi1ELi4ELi3EEENS4_18smem_ptr_flag_bitsILi16EEENSU_INS5_IJNSA_ILi8EEESH_EEENS5_IJSH_SB_EEEEEEEvNS4_8identityES13_S1D_vS1E_EENS_8epilogue10collective6detail29Sm90TmaWarpSpecializedAdapterINS1H_15DefaultEpilogueISJ_SK_SK_NS1G_6thread17LinearCombinationISJ_Li1EffLNS1L_9ScaleType4KindE0ELNS_15FloatRoundStyleE2ESJ_EENS1_15EpilogueDefaultEEEEEvvEEEEvNT_6ParamsE,"a",@progbits
	.sectionflags	@""
	.align	4
.nv.constant0._ZN7cutlass13device_kernelINS_4gemm6kernel13GemmUniversalIN4cute5tupleIJiiiiEEENS1_10collective13CollectiveMmaINS1_34MainloopSm90TmaGmmaWarpSpecializedILi16ENS5_IJNS4_1CILi1EEESB_SB_EEENS1_35KernelTmaWarpSpecializedCooperativeEEENS5_IJNSA_ILi256EEENSA_ILi192EEENSA_ILi16EEEEEENS_6half_tENS5_IJlSB_lEEESJ_SK_NS4_8TiledMMAINS4_8MMA_AtomIJNS4_4SM904GMMA26MMA_64x192x16_F32F16F16_SSILNSO_5MajorE0ELSQ_0ELNSO_7ScaleInE1ELSR_1EEEEEENS4_6LayoutINS5_IJNSA_ILi2EEESB_SB_EEENS5_IJSB_NSA_ILi0EEESX_EEEEENS5_IJNS4_10UnderscoreES10_S10_EEEEENS4_13SM90_TMA_LOADENS4_14ComposedLayoutINS4_7SwizzleILi1ELi4ELi3EEENS4_18smem_ptr_flag_bitsILi16EEENSU_INS5_IJNSA_ILi8EEESH_EEENS5_IJSH_SB_EEEEEEEvNS4_8identityES13_S1D_vS1E_EENS_8epilogue10collective6detail29Sm90TmaWarpSpecializedAdapterINS1H_15DefaultEpilogueISJ_SK_SK_NS1G_6thread17LinearCombinationISJ_Li1EffLNS1L_9ScaleType4KindE0ELNS_15FloatRoundStyleE2ESJ_EENS1_15EpilogueDefaultEEEEEvvEEEEvNT_6ParamsE:
	.zero		1664


//--------------------- SYMBOLS --------------------------

	.type		.nv.reservedSmem.offset0,@object
	.size		.nv.reservedSmem.offset0,0x4
	.type		__assertfail,@function
